	.target	sm_90a

	.elftype	@"ET_EXEC"


//--------------------- .note.nv.tkinfo           --------------------------
	.section	.note.nv.tkinfo,"",@"SHT_NOTE"
	.sectionflags	@"SHF_NOTE_NV_TKINFO"
	.tkinfo
        /*0018*/ 	.word	0x00000002
        /*0030*/ 	.string	""
        /*0030*/ 	.string	"ptxas"
        /*0030*/ 	.string	"Cuda compilation tools, release 13.0, V13.0.88"
        /*0030*/ 	.string	"Build cuda_13.0.r13.0/compiler.36424714_0"
        /*0030*/ 	.string	"-arch sm_90a -m 64 "



//--------------------- .note.nv.cuinfo           --------------------------
	.section	.note.nv.cuinfo,"",@"SHT_NOTE"
	.sectionflags	@"SHF_NOTE_NV_CUINFO"
        /*0018*/ 	.short	0x0002
        /*001a*/ 	.short	0x005a
        /*001c*/ 	.short	0x0082
	.zero		2


//--------------------- .nv.info                  --------------------------
	.section	.nv.info,"",@"SHT_CUDA_INFO"
	.align	4


	//----- nvinfo : EIATTR_REGCOUNT
	.align		4
        /*0000*/ 	.byte	0x04, 0x2f
        /*0002*/ 	.short	(.L_15 - .L_14)
	.align		4
.L_14:
        /*0004*/ 	.word	index@(_ZN7cutlass13device_kernelINS_4gemm6kernel13GemmUniversalIN4cute5tupleIJiiiiEEENS1_10collective13CollectiveMmaINS1_34MainloopSm90TmaGmmaWarpSpecializedILi26ENS5_IJNS4_1CILi1EEESB_SB_EEENS1_35KernelTmaWarpSpecializedCooperativeEEENS5_IJNSA_ILi128EEENSA_ILi8EEENSA_ILi32EEEEEENS_6half_tENS5_IJlSB_lEEESJ_SK_NS4_8TiledMMAINS4_8MMA_AtomIJNS4_4SM904GMMA24MMA_64x8x16_F32F16F16_SSILNSO_5MajorE0ELSQ_0ELNSO_7ScaleInE1ELSR_1EEEEEENS4_6LayoutINS5_IJNSA_ILi2EEESB_SB_EEENS5_IJSB_NSA_ILi0EEESX_EEEEENS5_IJNS4_10UnderscoreES10_S10_EEEEENS4_13SM90_TMA_LOADENS4_14ComposedLayoutINS4_7SwizzleILi2ELi4ELi3EEENS4_18smem_ptr_flag_bitsILi16EEENSU_INS5_IJSG_SH_EEENS5_IJSH_SB_EEEEEEEvNS4_8identityES13_S1C_vS1D_EENS_8epilogue10collective6detail29Sm90TmaWarpSpecializedAdapterINS1G_15DefaultEpilogueISJ_SK_SK_NS1F_6thread17LinearCombinationISJ_Li1EffLNS1K_9ScaleType4KindE0ELNS_15FloatRoundStyleE2ESJ_EENS1_15EpilogueDefaultEEEEEvvEEEEvNT_6ParamsE)
        /*0008*/ 	.word	0x000000a8


	//----- nvinfo : EIATTR_FRAME_SIZE
	.align		4
.L_15:
        /*000c*/ 	.byte	0x04, 0x11
        /*000e*/ 	.short	(.L_17 - .L_16)
	.align		4
.L_16:
        /*0010*/ 	.word	index@(_ZN7cutlass13device_kernelINS_4gemm6kernel13GemmUniversalIN4cute5tupleIJiiiiEEENS1_10collective13CollectiveMmaINS1_34MainloopSm90TmaGmmaWarpSpecializedILi26ENS5_IJNS4_1CILi1EEESB_SB_EEENS1_35KernelTmaWarpSpecializedCooperativeEEENS5_IJNSA_ILi128EEENSA_ILi8EEENSA_ILi32EEEEEENS_6half_tENS5_IJlSB_lEEESJ_SK_NS4_8TiledMMAINS4_8MMA_AtomIJNS4_4SM904GMMA24MMA_64x8x16_F32F16F16_SSILNSO_5MajorE0ELSQ_0ELNSO_7ScaleInE1ELSR_1EEEEEENS4_6LayoutINS5_IJNSA_ILi2EEESB_SB_EEENS5_IJSB_NSA_ILi0EEESX_EEEEENS5_IJNS4_10UnderscoreES10_S10_EEEEENS4_13SM90_TMA_LOADENS4_14ComposedLayoutINS4_7SwizzleILi2ELi4ELi3EEENS4_18smem_ptr_flag_bitsILi16EEENSU_INS5_IJSG_SH_EEENS5_IJSH_SB_EEEEEEEvNS4_8identityES13_S1C_vS1D_EENS_8epilogue10collective6detail29Sm90TmaWarpSpecializedAdapterINS1G_15DefaultEpilogueISJ_SK_SK_NS1F_6thread17LinearCombinationISJ_Li1EffLNS1K_9ScaleType4KindE0ELNS_15FloatRoundStyleE2ESJ_EENS1_15EpilogueDefaultEEEEEvvEEEEvNT_6ParamsE)
        /*0014*/ 	.word	0x00000000


	//----- nvinfo : EIATTR_MIN_STACK_SIZE
	.align		4
.L_17:
        /*0018*/ 	.byte	0x04, 0x12
        /*001a*/ 	.short	(.L_19 - .L_18)
	.align		4
.L_18:
        /*001c*/ 	.word	index@(_ZN7cutlass13device_kernelINS_4gemm6kernel13GemmUniversalIN4cute5tupleIJiiiiEEENS1_10collective13CollectiveMmaINS1_34MainloopSm90TmaGmmaWarpSpecializedILi26ENS5_IJNS4_1CILi1EEESB_SB_EEENS1_35KernelTmaWarpSpecializedCooperativeEEENS5_IJNSA_ILi128EEENSA_ILi8EEENSA_ILi32EEEEEENS_6half_tENS5_IJlSB_lEEESJ_SK_NS4_8TiledMMAINS4_8MMA_AtomIJNS4_4SM904GMMA24MMA_64x8x16_F32F16F16_SSILNSO_5MajorE0ELSQ_0ELNSO_7ScaleInE1ELSR_1EEEEEENS4_6LayoutINS5_IJNSA_ILi2EEESB_SB_EEENS5_IJSB_NSA_ILi0EEESX_EEEEENS5_IJNS4_10UnderscoreES10_S10_EEEEENS4_13SM90_TMA_LOADENS4_14ComposedLayoutINS4_7SwizzleILi2ELi4ELi3EEENS4_18smem_ptr_flag_bitsILi16EEENSU_INS5_IJSG_SH_EEENS5_IJSH_SB_EEEEEEEvNS4_8identityES13_S1C_vS1D_EENS_8epilogue10collective6detail29Sm90TmaWarpSpecializedAdapterINS1G_15DefaultEpilogueISJ_SK_SK_NS1F_6thread17LinearCombinationISJ_Li1EffLNS1K_9ScaleType4KindE0ELNS_15FloatRoundStyleE2ESJ_EENS1_15EpilogueDefaultEEEEEvvEEEEvNT_6ParamsE)
        /*0020*/ 	.word	0x00000000
.L_19:


//--------------------- .nv.compat                --------------------------
	.section	.nv.compat,"",@"SHT_CUDA_COMPAT_INFO"
	.align	4
        /*0000*/ 	.byte	0x02, 0x09, 0x01, 0x00, 0x02, 0x02, 0x04, 0x00, 0x02, 0x05, 0x05, 0x00, 0x03, 0x07, 0x01, 0x01
        /*0010*/ 	.byte	0x02, 0x03, 0x01, 0x00, 0x02, 0x06, 0x01, 0x00, 0x04, 0x0b, 0x08, 0x00, 0x00, 0x00, 0x00, 0x00
        /*0020*/ 	.byte	0x00, 0x00, 0x00, 0x00


//--------------------- .nv.info._ZN7cutlass13device_kernelINS_4gemm6kernel13GemmUniversalIN4cute5tupleIJiiiiEEENS1_10collective13CollectiveMmaINS1_34MainloopSm90TmaGmmaWarpSpecializedILi26ENS5_IJNS4_1CILi1EEESB_SB_EEENS1_35KernelTmaWarpSpecializedCooperativeEEENS5_IJNSA_ILi128EEENSA_ILi8EEENSA_ILi32EEEEEENS_6half_tENS5_IJlSB_lEEESJ_SK_NS4_8TiledMMAINS4_8MMA_AtomIJNS4_4SM904GMMA24MMA_64x8x16_F32F16F16_SSILNSO_5MajorE0ELSQ_0ELNSO_7ScaleInE1ELSR_1EEEEEENS4_6LayoutINS5_IJNSA_ILi2EEESB_SB_EEENS5_IJSB_NSA_ILi0EEESX_EEEEENS5_IJNS4_10UnderscoreES10_S10_EEEEENS4_13SM90_TMA_LOADENS4_14ComposedLayoutINS4_7SwizzleILi2ELi4ELi3EEENS4_18smem_ptr_flag_bitsILi16EEENSU_INS5_IJSG_SH_EEENS5_IJSH_SB_EEEEEEEvNS4_8identityES13_S1C_vS1D_EENS_8epilogue10collective6detail29Sm90TmaWarpSpecializedAdapterINS1G_15DefaultEpilogueISJ_SK_SK_NS1F_6thread17LinearCombinationISJ_Li1EffLNS1K_9ScaleType4KindE0ELNS_15FloatRoundStyleE2ESJ_EENS1_15EpilogueDefaultEEEEEvvEEEEvNT_6ParamsE --------------------------
	.section	.nv.info._ZN7cutlass13device_kernelINS_4gemm6kernel13GemmUniversalIN4cute5tupleIJiiiiEEENS1_10collective13CollectiveMmaINS1_34MainloopSm90TmaGmmaWarpSpecializedILi26ENS5_IJNS4_1CILi1EEESB_SB_EEENS1_35KernelTmaWarpSpecializedCooperativeEEENS5_IJNSA_ILi128EEENSA_ILi8EEENSA_ILi32EEEEEENS_6half_tENS5_IJlSB_lEEESJ_SK_NS4_8TiledMMAINS4_8MMA_AtomIJNS4_4SM904GMMA24MMA_64x8x16_F32F16F16_SSILNSO_5MajorE0ELSQ_0ELNSO_7ScaleInE1ELSR_1EEEEEENS4_6LayoutINS5_IJNSA_ILi2EEESB_SB_EEENS5_IJSB_NSA_ILi0EEESX_EEEEENS5_IJNS4_10UnderscoreES10_S10_EEEEENS4_13SM90_TMA_LOADENS4_14ComposedLayoutINS4_7SwizzleILi2ELi4ELi3EEENS4_18smem_ptr_flag_bitsILi16EEENSU_INS5_IJSG_SH_EEENS5_IJSH_SB_EEEEEEEvNS4_8identityES13_S1C_vS1D_EENS_8epilogue10collective6detail29Sm90TmaWarpSpecializedAdapterINS1G_15DefaultEpilogueISJ_SK_SK_NS1F_6thread17LinearCombinationISJ_Li1EffLNS1K_9ScaleType4KindE0ELNS_15FloatRoundStyleE2ESJ_EENS1_15EpilogueDefaultEEEEEvvEEEEvNT_6ParamsE,"",@"SHT_CUDA_INFO"
	.sectionflags	@""
	.align	4


	//----- nvinfo : EIATTR_CUDA_API_VERSION
	.align		4
        /*0000*/ 	.byte	0x04, 0x37
        /*0002*/ 	.short	(.L_21 - .L_20)
.L_20:
        /*0004*/ 	.word	0x00000082


	//----- nvinfo : EIATTR_KPARAM_INFO
	.align		4
.L_21:
        /*0008*/ 	.byte	0x04, 0x17
        /*000a*/ 	.short	(.L_23 - .L_22)
.L_22:
        /*000c*/ 	.word	0x00000000
        /*0010*/ 	.short	0x0000
        /*0012*/ 	.short	0x0070
        /*0014*/ 	.byte	0x00, 0xf0, 0x01, 0x10


	//----- nvinfo : EIATTR_SPARSE_MMA_MASK
	.align		4
.L_23:
        /*0018*/ 	.byte	0x03, 0x50
        /*001a*/ 	.short	0x0000


	//----- nvinfo : EIATTR_MAXREG_COUNT
	.align		4
        /*001c*/ 	.byte	0x03, 0x1b
        /*001e*/ 	.short	0x00a8


	//----- nvinfo : EIATTR_NUM_BARRIERS
	.align		4
        /*0020*/ 	.byte	0x02, 0x4c
        /*0022*/ 	.byte	0x01
	.zero		1


	//----- nvinfo : EIATTR_EXTERNS
	.align		4
        /*0024*/ 	.byte	0x04, 0x0f
        /*0026*/ 	.short	(.L_25 - .L_24)


	//   ....[0]....
	.align		4
.L_24:
        /*0028*/ 	.word	index@(__assertfail)


	//----- nvinfo : EIATTR_MERCURY_ISA_VERSION
	.align		4
.L_25:
        /*002c*/ 	.byte	0x03, 0x5f
        /*002e*/ 	.short	0x0101


	//----- nvinfo : EIATTR_INT_WARP_WIDE_INSTR_OFFSETS
	.align		4
        /*0030*/ 	.byte	0x04, 0x31
        /*0032*/ 	.short	(.L_27 - .L_26)


	//   ....[0]....
.L_26:
        /*0034*/ 	.word	0x000006a0


	//   ....[1]....
        /*0038*/ 	.word	0x000006b0


	//   ....[2]....
        /*003c*/ 	.word	0x000007d0


	//----- nvinfo : EIATTR_COOP_GROUP_MASK_REGIDS
	.align		4
.L_27:
        /*0040*/ 	.byte	0x04, 0x29
        /*0042*/ 	.short	(.L_29 - .L_28)


	//   ....[0]....
.L_28:
        /*0044*/ 	.word	0xffffffff


	//   ....[1]....
        /*0048*/ 	.word	0xffffffff


	//   ....[2]....
        /*004c*/ 	.word	0xffffffff


	//   ....[3]....
        /*0050*/ 	.word	0xffffffff


	//   ....[4]....
        /*0054*/ 	.word	0xffffffff


	//----- nvinfo : EIATTR_COOP_GROUP_INSTR_OFFSETS
	.align		4
.L_29:
        /*0058*/ 	.byte	0x04, 0x28
        /*005a*/ 	.short	(.L_31 - .L_30)


	//   ....[0]....
.L_30:
        /*005c*/ 	.word	0x00000060


	//   ....[1]....
        /*0060*/ 	.word	0x00000070


	//   ....[2]....
        /*0064*/ 	.word	0x00000130


	//   ....[3]....
        /*0068*/ 	.word	0x000005b0


	//   ....[4]....
        /*006c*/ 	.word	0x00001490


	//----- nvinfo : EIATTR_REG_RECONFIG
	.align		4
.L_31:
        /*0070*/ 	.byte	0x01, 0x54
	.zero		2


	//----- nvinfo : EIATTR_SYSCALL_OFFSETS
	.align		4
        /*0074*/ 	.byte	0x04, 0x46
        /*0076*/ 	.short	(.L_33 - .L_32)


	//   ....[0]....
.L_32:
        /*0078*/ 	.word	0x00001680


	//----- nvinfo : EIATTR_MBARRIER_INSTR_OFFSETS
	.align		4
.L_33:
        /*007c*/ 	.byte	0x04, 0x39
        /*007e*/ 	.short	(.L_35 - .L_34)


	//   ....[0]....
.L_34:
        /*0080*/ 	.word	0x00000250
        /*0084*/ 	.word	0x000000ff
        /*0088*/ 	.word	0x00000000
        /*008c*/ 	.short	0x0100
        /*008e*/ 	.byte	0x08
	.zero		1


	//   ....[1]....
        /*0090*/ 	.word	0x00000260
        /*0094*/ 	.word	0x000000ff
        /*0098*/ 	.word	0x000000d0
        /*009c*/ 	.short	0x0100
        /*009e*/ 	.byte	0x08
	.zero		1


	//   ....[2]....
        /*00a0*/ 	.word	0x00000270
        /*00a4*/ 	.word	0x000000ff
        /*00a8*/ 	.word	0x00000008
        /*00ac*/ 	.short	0x0100
        /*00ae*/ 	.byte	0x08
	.zero		1


	//   ....[3]....
        /*00b0*/ 	.word	0x00000280
        /*00b4*/ 	.word	0x000000ff
        /*00b8*/ 	.word	0x000000d8
        /*00bc*/ 	.short	0x0100
        /*00be*/ 	.byte	0x08
	.zero		1


	//   ....[4]....
        /*00c0*/ 	.word	0x00000290
        /*00c4*/ 	.word	0x000000ff
        /*00c8*/ 	.word	0x00000010
        /*00cc*/ 	.short	0x0100
        /*00ce*/ 	.byte	0x08
	.zero		1


	//   ....[5]....
        /*00d0*/ 	.word	0x000002a0
        /*00d4*/ 	.word	0x000000ff
        /*00d8*/ 	.word	0x000000e0
        /*00dc*/ 	.short	0x0100
        /*00de*/ 	.byte	0x08
	.zero		1


	//   ....[6]....
        /*00e0*/ 	.word	0x000002b0
        /*00e4*/ 	.word	0x000000ff
        /*00e8*/ 	.word	0x00000018
        /*00ec*/ 	.short	0x0100
        /*00ee*/ 	.byte	0x08
	.zero		1


	//   ....[7]....
        /*00f0*/ 	.word	0x000002c0
        /*00f4*/ 	.word	0x000000ff
        /*00f8*/ 	.word	0x000000e8
        /*00fc*/ 	.short	0x0100
        /*00fe*/ 	.byte	0x08
	.zero		1


	//   ....[8]....
        /*0100*/ 	.word	0x000002d0
        /*0104*/ 	.word	0x000000ff
        /*0108*/ 	.word	0x00000020
        /*010c*/ 	.short	0x0100
        /*010e*/ 	.byte	0x08
	.zero		1


	//   ....[9]....
        /*0110*/ 	.word	0x000002e0
        /*0114*/ 	.word	0x000000ff
        /*0118*/ 	.word	0x000000f0
        /*011c*/ 	.short	0x0100
        /*011e*/ 	.byte	0x08
	.zero		1


	//   ....[10]....
        /*0120*/ 	.word	0x000002f0
        /*0124*/ 	.word	0x000000ff
        /*0128*/ 	.word	0x00000028
        /*012c*/ 	.short	0x0100
        /*012e*/ 	.byte	0x08
	.zero		1


	//   ....[11]....
        /*0130*/ 	.word	0x00000300
        /*0134*/ 	.word	0x000000ff
        /*0138*/ 	.word	0x000000f8
        /*013c*/ 	.short	0x0100
        /*013e*/ 	.byte	0x08
	.zero		1


	//   ....[12]....
        /*0140*/ 	.word	0x00000310
        /*0144*/ 	.word	0x000000ff
        /*0148*/ 	.word	0x00000030
        /*014c*/ 	.short	0x0100
        /*014e*/ 	.byte	0x08
	.zero		1


	//   ....[13]....
        /*0150*/ 	.word	0x00000320
        /*0154*/ 	.word	0x000000ff
        /*0158*/ 	.word	0x00000100
        /*015c*/ 	.short	0x0100
        /*015e*/ 	.byte	0x08
	.zero		1


	//   ....[14]....
        /*0160*/ 	.word	0x00000330
        /*0164*/ 	.word	0x000000ff
        /*0168*/ 	.word	0x00000038
        /*016c*/ 	.short	0x0100
        /*016e*/ 	.byte	0x08
	.zero		1


	//   ....[15]....
        /*0170*/ 	.word	0x00000340
        /*0174*/ 	.word	0x000000ff
        /*0178*/ 	.word	0x00000108
        /*017c*/ 	.short	0x0100
        /*017e*/ 	.byte	0x08
	.zero		1


	//   ....[16]....
        /*0180*/ 	.word	0x00000350
        /*0184*/ 	.word	0x000000ff
        /*0188*/ 	.word	0x00000040
        /*018c*/ 	.short	0x0100
        /*018e*/ 	.byte	0x08
	.zero		1


	//   ....[17]....
        /*0190*/ 	.word	0x00000360
        /*0194*/ 	.word	0x000000ff
        /*0198*/ 	.word	0x00000110
        /*019c*/ 	.short	0x0100
        /*019e*/ 	.byte	0x08
	.zero		1


	//   ....[18]....
        /*01a0*/ 	.word	0x00000370
        /*01a4*/ 	.word	0x000000ff
        /*01a8*/ 	.word	0x00000048
        /*01ac*/ 	.short	0x0100
        /*01ae*/ 	.byte	0x08
	.zero		1


	//   ....[19]....
        /*01b0*/ 	.word	0x00000380
        /*01b4*/ 	.word	0x000000ff
        /*01b8*/ 	.word	0x00000118
        /*01bc*/ 	.short	0x0100
        /*01be*/ 	.byte	0x08
	.zero		1


	//   ....[20]....
        /*01c0*/ 	.word	0x00000390
        /*01c4*/ 	.word	0x000000ff
        /*01c8*/ 	.word	0x00000050
        /*01cc*/ 	.short	0x0100
        /*01ce*/ 	.byte	0x08
	.zero		1


	//   ....[21]....
        /*01d0*/ 	.word	0x000003a0
        /*01d4*/ 	.word	0x000000ff
        /*01d8*/ 	.word	0x00000120
        /*01dc*/ 	.short	0x0100
        /*01de*/ 	.byte	0x08
	.zero		1


	//   ....[22]....
        /*01e0*/ 	.word	0x000003b0
        /*01e4*/ 	.word	0x000000ff
        /*01e8*/ 	.word	0x00000058
        /*01ec*/ 	.short	0x0100
        /*01ee*/ 	.byte	0x08
	.zero		1


	//   ....[23]....
        /*01f0*/ 	.word	0x000003c0
        /*01f4*/ 	.word	0x000000ff
        /*01f8*/ 	.word	0x00000128
        /*01fc*/ 	.short	0x0100
        /*01fe*/ 	.byte	0x08
	.zero		1


	//   ....[24]....
        /*0200*/ 	.word	0x000003d0
        /*0204*/ 	.word	0x000000ff
        /*0208*/ 	.word	0x00000060
        /*020c*/ 	.short	0x0100
        /*020e*/ 	.byte	0x08
	.zero		1


	//   ....[25]....
        /*0210*/ 	.word	0x000003e0
        /*0214*/ 	.word	0x000000ff
        /*0218*/ 	.word	0x00000130
        /*021c*/ 	.short	0x0100
        /*021e*/ 	.byte	0x08
	.zero		1


	//   ....[26]....
        /*0220*/ 	.word	0x000003f0
        /*0224*/ 	.word	0x000000ff
        /*0228*/ 	.word	0x00000068
        /*022c*/ 	.short	0x0100
        /*022e*/ 	.byte	0x08
	.zero		1


	//   ....[27]....
        /*0230*/ 	.word	0x00000400
        /*0234*/ 	.word	0x000000ff
        /*0238*/ 	.word	0x00000138
        /*023c*/ 	.short	0x0100
        /*023e*/ 	.byte	0x08
	.zero		1


	//   ....[28]....
        /*0240*/ 	.word	0x00000410
        /*0244*/ 	.word	0x000000ff
        /*0248*/ 	.word	0x00000070
        /*024c*/ 	.short	0x0100
        /*024e*/ 	.byte	0x08
	.zero		1


	//   ....[29]....
        /*0250*/ 	.word	0x00000420
        /*0254*/ 	.word	0x000000ff
        /*0258*/ 	.word	0x00000140
        /*025c*/ 	.short	0x0100
        /*025e*/ 	.byte	0x08
	.zero		1


	//   ....[30]....
        /*0260*/ 	.word	0x00000430
        /*0264*/ 	.word	0x000000ff
        /*0268*/ 	.word	0x00000078
        /*026c*/ 	.short	0x0100
        /*026e*/ 	.byte	0x08
	.zero		1


	//   ....[31]....
        /*0270*/ 	.word	0x00000440
        /*0274*/ 	.word	0x000000ff
        /*0278*/ 	.word	0x00000148
        /*027c*/ 	.short	0x0100
        /*027e*/ 	.byte	0x08
	.zero		1


	//   ....[32]....
        /*0280*/ 	.word	0x00000450
        /*0284*/ 	.word	0x000000ff
        /*0288*/ 	.word	0x00000080
        /*028c*/ 	.short	0x0100
        /*028e*/ 	.byte	0x08
	.zero		1


	//   ....[33]....
        /*0290*/ 	.word	0x00000460
        /*0294*/ 	.word	0x000000ff
        /*0298*/ 	.word	0x00000150
        /*029c*/ 	.short	0x0100
        /*029e*/ 	.byte	0x08
	.zero		1


	//   ....[34]....
        /*02a0*/ 	.word	0x00000470
        /*02a4*/ 	.word	0x000000ff
        /*02a8*/ 	.word	0x00000088
        /*02ac*/ 	.short	0x0100
        /*02ae*/ 	.byte	0x08
	.zero		1


	//   ....[35]....
        /*02b0*/ 	.word	0x00000480
        /*02b4*/ 	.word	0x000000ff
        /*02b8*/ 	.word	0x00000158
        /*02bc*/ 	.short	0x0100
        /*02be*/ 	.byte	0x08
	.zero		1


	//   ....[36]....
        /*02c0*/ 	.word	0x00000490
        /*02c4*/ 	.word	0x000000ff
        /*02c8*/ 	.word	0x00000090
        /*02cc*/ 	.short	0x0100
        /*02ce*/ 	.byte	0x08
	.zero		1


	//   ....[37]....
        /*02d0*/ 	.word	0x000004a0
        /*02d4*/ 	.word	0x000000ff
        /*02d8*/ 	.word	0x00000160
        /*02dc*/ 	.short	0x0100
        /*02de*/ 	.byte	0x08
	.zero		1


	//   ....[38]....
        /*02e0*/ 	.word	0x000004b0
        /*02e4*/ 	.word	0x000000ff
        /*02e8*/ 	.word	0x00000098
        /*02ec*/ 	.short	0x0100
        /*02ee*/ 	.byte	0x08
	.zero		1


	//   ....[39]....
        /*02f0*/ 	.word	0x000004c0
        /*02f4*/ 	.word	0x000000ff
        /*02f8*/ 	.word	0x00000168
        /*02fc*/ 	.short	0x0100
        /*02fe*/ 	.byte	0x08
	.zero		1


	//   ....[40]....
        /*0300*/ 	.word	0x000004d0
        /*0304*/ 	.word	0x000000ff
        /*0308*/ 	.word	0x000000a0
        /*030c*/ 	.short	0x0100
        /*030e*/ 	.byte	0x08
	.zero		1


	//   ....[41]....
        /*0310*/ 	.word	0x000004e0
        /*0314*/ 	.word	0x000000ff
        /*0318*/ 	.word	0x00000170
        /*031c*/ 	.short	0x0100
        /*031e*/ 	.byte	0x08
	.zero		1


	//   ....[42]....
        /*0320*/ 	.word	0x000004f0
        /*0324*/ 	.word	0x000000ff
        /*0328*/ 	.word	0x000000a8
        /*032c*/ 	.short	0x0100
        /*032e*/ 	.byte	0x08
	.zero		1


	//   ....[43]....
        /*0330*/ 	.word	0x00000500
        /*0334*/ 	.word	0x000000ff
        /*0338*/ 	.word	0x00000178
        /*033c*/ 	.short	0x0100
        /*033e*/ 	.byte	0x08
	.zero		1


	//   ....[44]....
        /*0340*/ 	.word	0x00000510
        /*0344*/ 	.word	0x000000ff
        /*0348*/ 	.word	0x000000b0
        /*034c*/ 	.short	0x0100
        /*034e*/ 	.byte	0x08
	.zero		1


	//   ....[45]....
        /*0350*/ 	.word	0x00000520
        /*0354*/ 	.word	0x000000ff
        /*0358*/ 	.word	0x00000180
        /*035c*/ 	.short	0x0100
        /*035e*/ 	.byte	0x08
	.zero		1


	//   ....[46]....
        /*0360*/ 	.word	0x00000530
        /*0364*/ 	.word	0x000000ff
        /*0368*/ 	.word	0x000000b8
        /*036c*/ 	.short	0x0100
        /*036e*/ 	.byte	0x08
	.zero		1


	//   ....[47]....
        /*0370*/ 	.word	0x00000540
        /*0374*/ 	.word	0x000000ff
        /*0378*/ 	.word	0x00000188
        /*037c*/ 	.short	0x0100
        /*037e*/ 	.byte	0x08
	.zero		1


	//   ....[48]....
        /*0380*/ 	.word	0x00000550
        /*0384*/ 	.word	0x000000ff
        /*0388*/ 	.word	0x000000c0
        /*038c*/ 	.short	0x0100
        /*038e*/ 	.byte	0x08
	.zero		1


	//   ....[49]....
        /*0390*/ 	.word	0x00000560
        /*0394*/ 	.word	0x000000ff
        /*0398*/ 	.word	0x00000190
        /*039c*/ 	.short	0x0100
        /*039e*/ 	.byte	0x08
	.zero		1


	//   ....[50]....
        /*03a0*/ 	.word	0x00000570
        /*03a4*/ 	.word	0x000000ff
        /*03a8*/ 	.word	0x000000c8
        /*03ac*/ 	.short	0x0100
        /*03ae*/ 	.byte	0x08
	.zero		1


	//   ....[51]....
        /*03b0*/ 	.word	0x00000580
        /*03b4*/ 	.word	0x000000ff
        /*03b8*/ 	.word	0x00000198
        /*03bc*/ 	.short	0x0100
        /*03be*/ 	.byte	0x08
	.zero		1


	//   ....[52]....
        /*03c0*/ 	.word	0x00000850
        /*03c4*/ 	.word	0x000000ff
        /*03c8*/ 	.word	0x000001b0
        /*03cc*/ 	.short	0x0100
        /*03ce*/ 	.byte	0x08
	.zero		1


	//   ....[53]....
        /*03d0*/ 	.word	0x000008b0
        /*03d4*/ 	.word	0x000000ff
        /*03d8*/ 	.word	0x000001b8
        /*03dc*/ 	.short	0x0100
        /*03de*/ 	.byte	0x08
	.zero		1


	//   ....[54]....
        /*03e0*/ 	.word	0x00001740
        /*03e4*/ 	.word	0x00000000
        /*03e8*/ 	.word	0x00000000
        /*03ec*/ 	.short	0x010a
        /*03ee*/ 	.byte	0x3f
	.zero		1


	//   ....[55]....
        /*03f0*/ 	.word	0x000017a0
        /*03f4*/ 	.word	0x00000000
        /*03f8*/ 	.word	0x00000000
        /*03fc*/ 	.short	0x010a
        /*03fe*/ 	.byte	0x3f
	.zero		1


	//   ....[56]....
        /*0400*/ 	.word	0x00001a20
        /*0404*/ 	.word	0x00000003
        /*0408*/ 	.word	0x00000000
        /*040c*/ 	.short	0x010a
        /*040e*/ 	.byte	0x3f
	.zero		1


	//   ....[57]....
        /*0410*/ 	.word	0x00001a60
        /*0414*/ 	.word	0x00000003
        /*0418*/ 	.word	0x00000000
        /*041c*/ 	.short	0x010a
        /*041e*/ 	.byte	0x3f
	.zero		1


	//   ....[58]....
        /*0420*/ 	.word	0x00001bc0
        /*0424*/ 	.word	0x00000003
        /*0428*/ 	.word	0x00000000
        /*042c*/ 	.short	0x0101
        /*042e*/ 	.byte	0x3f
	.zero		1


	//   ....[59]....
        /*0430*/ 	.word	0x00001d80
        /*0434*/ 	.word	0x00000000
        /*0438*/ 	.word	0x00000000
        /*043c*/ 	.short	0x0101
        /*043e*/ 	.byte	0x3f
	.zero		1


	//   ....[60]....
        /*0440*/ 	.word	0x00003620
        /*0444*/ 	.word	0x0000000e
        /*0448*/ 	.word	0x000000d0
        /*044c*/ 	.short	0x010a
        /*044e*/ 	.byte	0x3f
	.zero		1


	//   ....[61]....
        /*0450*/ 	.word	0x000039b0
        /*0454*/ 	.word	0x00000005
        /*0458*/ 	.word	0x000001b8
        /*045c*/ 	.short	0x0101
        /*045e*/ 	.byte	0x3f
	.zero		1


	//   ....[62]....
        /*0460*/ 	.word	0x00004110
        /*0464*/ 	.word	0x00000007
        /*0468*/ 	.word	0x00000000
        /*046c*/ 	.short	0x010a
        /*046e*/ 	.byte	0x3f
	.zero		1


	//   ....[63]....
        /*0470*/ 	.word	0x00004190
        /*0474*/ 	.word	0x00000008
        /*0478*/ 	.word	0x00000000
        /*047c*/ 	.short	0x010a
        /*047e*/ 	.byte	0x3f
	.zero		1


	//   ....[64]....
        /*0480*/ 	.word	0x00004220
        /*0484*/ 	.word	0x00000009
        /*0488*/ 	.word	0x00000000
        /*048c*/ 	.short	0x010a
        /*048e*/ 	.byte	0x3f
	.zero		1


	//   ....[65]....
        /*0490*/ 	.word	0x000042b0
        /*0494*/ 	.word	0x00000008
        /*0498*/ 	.word	0x00000000
        /*049c*/ 	.short	0x010a
        /*049e*/ 	.byte	0x3f
	.zero		1


	//   ....[66]....
        /*04a0*/ 	.word	0x00004340
        /*04a4*/ 	.word	0x00000009
        /*04a8*/ 	.word	0x00000000
        /*04ac*/ 	.short	0x010a
        /*04ae*/ 	.byte	0x3f
	.zero		1


	//   ....[67]....
        /*04b0*/ 	.word	0x000043d0
        /*04b4*/ 	.word	0x00000008
        /*04b8*/ 	.word	0x00000000
        /*04bc*/ 	.short	0x010a
        /*04be*/ 	.byte	0x3f
	.zero		1


	//   ....[68]....
        /*04c0*/ 	.word	0x00004460
        /*04c4*/ 	.word	0x00000009
        /*04c8*/ 	.word	0x00000000
        /*04cc*/ 	.short	0x010a
        /*04ce*/ 	.byte	0x3f
	.zero		1


	//   ....[69]....
        /*04d0*/ 	.word	0x000044f0
        /*04d4*/ 	.word	0x00000008
        /*04d8*/ 	.word	0x00000000
        /*04dc*/ 	.short	0x010a
        /*04de*/ 	.byte	0x3f
	.zero		1


	//   ....[70]....
        /*04e0*/ 	.word	0x00004580
        /*04e4*/ 	.word	0x00000009
        /*04e8*/ 	.word	0x00000000
        /*04ec*/ 	.short	0x010a
        /*04ee*/ 	.byte	0x3f
	.zero		1


	//   ....[71]....
        /*04f0*/ 	.word	0x00004610
        /*04f4*/ 	.word	0x00000008
        /*04f8*/ 	.word	0x00000000
        /*04fc*/ 	.short	0x010a
        /*04fe*/ 	.byte	0x3f
	.zero		1


	//   ....[72]....
        /*0500*/ 	.word	0x000046a0
        /*0504*/ 	.word	0x00000009
        /*0508*/ 	.word	0x00000000
        /*050c*/ 	.short	0x010a
        /*050e*/ 	.byte	0x3f
	.zero		1


	//   ....[73]....
        /*0510*/ 	.word	0x00004730
        /*0514*/ 	.word	0x00000008
        /*0518*/ 	.word	0x00000000
        /*051c*/ 	.short	0x010a
        /*051e*/ 	.byte	0x3f
	.zero		1


	//   ....[74]....
        /*0520*/ 	.word	0x000047c0
        /*0524*/ 	.word	0x00000009
        /*0528*/ 	.word	0x00000000
        /*052c*/ 	.short	0x010a
        /*052e*/ 	.byte	0x3f
	.zero		1


	//   ....[75]....
        /*0530*/ 	.word	0x00004850
        /*0534*/ 	.word	0x00000008
        /*0538*/ 	.word	0x00000000
        /*053c*/ 	.short	0x010a
        /*053e*/ 	.byte	0x3f
	.zero		1


	//   ....[76]....
        /*0540*/ 	.word	0x000048e0
        /*0544*/ 	.word	0x00000009
        /*0548*/ 	.word	0x00000000
        /*054c*/ 	.short	0x010a
        /*054e*/ 	.byte	0x3f
	.zero		1


	//   ....[77]....
        /*0550*/ 	.word	0x00004970
        /*0554*/ 	.word	0x00000008
        /*0558*/ 	.word	0x00000000
        /*055c*/ 	.short	0x010a
        /*055e*/ 	.byte	0x3f
	.zero		1


	//   ....[78]....
        /*0560*/ 	.word	0x00004a00
        /*0564*/ 	.word	0x00000009
        /*0568*/ 	.word	0x00000000
        /*056c*/ 	.short	0x010a
        /*056e*/ 	.byte	0x3f
	.zero		1


	//   ....[79]....
        /*0570*/ 	.word	0x00004a90
        /*0574*/ 	.word	0x00000008
        /*0578*/ 	.word	0x00000000
        /*057c*/ 	.short	0x010a
        /*057e*/ 	.byte	0x3f
	.zero		1


	//   ....[80]....
        /*0580*/ 	.word	0x00004b20
        /*0584*/ 	.word	0x00000009
        /*0588*/ 	.word	0x00000000
        /*058c*/ 	.short	0x010a
        /*058e*/ 	.byte	0x3f
	.zero		1


	//   ....[81]....
        /*0590*/ 	.word	0x00004bb0
        /*0594*/ 	.word	0x00000008
        /*0598*/ 	.word	0x00000000
        /*059c*/ 	.short	0x010a
        /*059e*/ 	.byte	0x3f
	.zero		1


	//   ....[82]....
        /*05a0*/ 	.word	0x00004c40
        /*05a4*/ 	.word	0x00000009
        /*05a8*/ 	.word	0x00000000
        /*05ac*/ 	.short	0x010a
        /*05ae*/ 	.byte	0x3f
	.zero		1


	//   ....[83]....
        /*05b0*/ 	.word	0x00004cd0
        /*05b4*/ 	.word	0x00000008
        /*05b8*/ 	.word	0x00000000
        /*05bc*/ 	.short	0x010a
        /*05be*/ 	.byte	0x3f
	.zero		1


	//   ....[84]....
        /*05c0*/ 	.word	0x00004d60
        /*05c4*/ 	.word	0x00000009
        /*05c8*/ 	.word	0x00000000
        /*05cc*/ 	.short	0x010a
        /*05ce*/ 	.byte	0x3f
	.zero		1


	//   ....[85]....
        /*05d0*/ 	.word	0x00004df0
        /*05d4*/ 	.word	0x00000008
        /*05d8*/ 	.word	0x00000000
        /*05dc*/ 	.short	0x010a
        /*05de*/ 	.byte	0x3f
	.zero		1


	//   ....[86]....
        /*05e0*/ 	.word	0x00004e80
        /*05e4*/ 	.word	0x0000000b
        /*05e8*/ 	.word	0x00000000
        /*05ec*/ 	.short	0x010a
        /*05ee*/ 	.byte	0x3f
	.zero		1


	//   ....[87]....
        /*05f0*/ 	.word	0x00004f10
        /*05f4*/ 	.word	0x00000003
        /*05f8*/ 	.word	0x00000000
        /*05fc*/ 	.short	0x010a
        /*05fe*/ 	.byte	0x3f
	.zero		1


	//   ....[88]....
        /*0600*/ 	.word	0x00004f70
        /*0604*/ 	.word	0x00000000
        /*0608*/ 	.word	0x00000000
        /*060c*/ 	.short	0x010a
        /*060e*/ 	.byte	0x3f
	.zero		1


	//   ....[89]....
        /*0610*/ 	.word	0x00004fc0
        /*0614*/ 	.word	0x00000003
        /*0618*/ 	.word	0x00000000
        /*061c*/ 	.short	0x010a
        /*061e*/ 	.byte	0x3f
	.zero		1


	//   ....[90]....
        /*0620*/ 	.word	0x000050a0
        /*0624*/ 	.word	0x0000000e
        /*0628*/ 	.word	0x000000d0
        /*062c*/ 	.short	0x010a
        /*062e*/ 	.byte	0x3f
	.zero		1


	//   ....[91]....
        /*0630*/ 	.word	0x00005180
        /*0634*/ 	.word	0x00000007
        /*0638*/ 	.word	0x00000000
        /*063c*/ 	.short	0x010a
        /*063e*/ 	.byte	0x3f
	.zero		1


	//   ....[92]....
        /*0640*/ 	.word	0x000051d0
        /*0644*/ 	.word	0x00000008
        /*0648*/ 	.word	0x00000000
        /*064c*/ 	.short	0x010a
        /*064e*/ 	.byte	0x3f
	.zero		1


	//   ....[93]....
        /*0650*/ 	.word	0x00005220
        /*0654*/ 	.word	0x00000009
        /*0658*/ 	.word	0x00000000
        /*065c*/ 	.short	0x010a
        /*065e*/ 	.byte	0x3f
	.zero		1


	//   ....[94]....
        /*0660*/ 	.word	0x00005270
        /*0664*/ 	.word	0x00000008
        /*0668*/ 	.word	0x00000000
        /*066c*/ 	.short	0x010a
        /*066e*/ 	.byte	0x3f
	.zero		1


	//   ....[95]....
        /*0670*/ 	.word	0x000052c0
        /*0674*/ 	.word	0x00000009
        /*0678*/ 	.word	0x00000000
        /*067c*/ 	.short	0x010a
        /*067e*/ 	.byte	0x3f
	.zero		1


	//   ....[96]....
        /*0680*/ 	.word	0x00005310
        /*0684*/ 	.word	0x00000008
        /*0688*/ 	.word	0x00000000
        /*068c*/ 	.short	0x010a
        /*068e*/ 	.byte	0x3f
	.zero		1


	//   ....[97]....
        /*0690*/ 	.word	0x00005360
        /*0694*/ 	.word	0x00000009
        /*0698*/ 	.word	0x00000000
        /*069c*/ 	.short	0x010a
        /*069e*/ 	.byte	0x3f
	.zero		1


	//   ....[98]....
        /*06a0*/ 	.word	0x000053b0
        /*06a4*/ 	.word	0x00000008
        /*06a8*/ 	.word	0x00000000
        /*06ac*/ 	.short	0x010a
        /*06ae*/ 	.byte	0x3f
	.zero		1


	//   ....[99]....
        /*06b0*/ 	.word	0x00005400
        /*06b4*/ 	.word	0x00000009
        /*06b8*/ 	.word	0x00000000
        /*06bc*/ 	.short	0x010a
        /*06be*/ 	.byte	0x3f
	.zero		1


	//   ....[100]....
        /*06c0*/ 	.word	0x00005450
        /*06c4*/ 	.word	0x00000008
        /*06c8*/ 	.word	0x00000000
        /*06cc*/ 	.short	0x010a
        /*06ce*/ 	.byte	0x3f
	.zero		1


	//   ....[101]....
        /*06d0*/ 	.word	0x000054a0
        /*06d4*/ 	.word	0x00000009
        /*06d8*/ 	.word	0x00000000
        /*06dc*/ 	.short	0x010a
        /*06de*/ 	.byte	0x3f
	.zero		1


	//   ....[102]....
        /*06e0*/ 	.word	0x000054f0
        /*06e4*/ 	.word	0x00000008
        /*06e8*/ 	.word	0x00000000
        /*06ec*/ 	.short	0x010a
        /*06ee*/ 	.byte	0x3f
	.zero		1


	//   ....[103]....
        /*06f0*/ 	.word	0x00005540
        /*06f4*/ 	.word	0x00000009
        /*06f8*/ 	.word	0x00000000
        /*06fc*/ 	.short	0x010a
        /*06fe*/ 	.byte	0x3f
	.zero		1


	//   ....[104]....
        /*0700*/ 	.word	0x00005590
        /*0704*/ 	.word	0x00000008
        /*0708*/ 	.word	0x00000000
        /*070c*/ 	.short	0x010a
        /*070e*/ 	.byte	0x3f
	.zero		1


	//   ....[105]....
        /*0710*/ 	.word	0x000055e0
        /*0714*/ 	.word	0x00000009
        /*0718*/ 	.word	0x00000000
        /*071c*/ 	.short	0x010a
        /*071e*/ 	.byte	0x3f
	.zero		1


	//   ....[106]....
        /*0720*/ 	.word	0x00005630
        /*0724*/ 	.word	0x00000008
        /*0728*/ 	.word	0x00000000
        /*072c*/ 	.short	0x010a
        /*072e*/ 	.byte	0x3f
	.zero		1


	//   ....[107]....
        /*0730*/ 	.word	0x00005680
        /*0734*/ 	.word	0x00000009
        /*0738*/ 	.word	0x00000000
        /*073c*/ 	.short	0x010a
        /*073e*/ 	.byte	0x3f
	.zero		1


	//   ....[108]....
        /*0740*/ 	.word	0x000056d0
        /*0744*/ 	.word	0x00000008
        /*0748*/ 	.word	0x00000000
        /*074c*/ 	.short	0x010a
        /*074e*/ 	.byte	0x3f
	.zero		1


	//   ....[109]....
        /*0750*/ 	.word	0x00005720
        /*0754*/ 	.word	0x00000009
        /*0758*/ 	.word	0x00000000
        /*075c*/ 	.short	0x010a
        /*075e*/ 	.byte	0x3f
	.zero		1


	//   ....[110]....
        /*0760*/ 	.word	0x00005770
        /*0764*/ 	.word	0x00000008
        /*0768*/ 	.word	0x00000000
        /*076c*/ 	.short	0x010a
        /*076e*/ 	.byte	0x3f
	.zero		1


	//   ....[111]....
        /*0770*/ 	.word	0x000057c0
        /*0774*/ 	.word	0x00000009
        /*0778*/ 	.word	0x00000000
        /*077c*/ 	.short	0x010a
        /*077e*/ 	.byte	0x3f
	.zero		1


	//   ....[112]....
        /*0780*/ 	.word	0x00005810
        /*0784*/ 	.word	0x00000008
        /*0788*/ 	.word	0x00000000
        /*078c*/ 	.short	0x010a
        /*078e*/ 	.byte	0x3f
	.zero		1


	//   ....[113]....
        /*0790*/ 	.word	0x00005860
        /*0794*/ 	.word	0x00000009
        /*0798*/ 	.word	0x00000000
        /*079c*/ 	.short	0x010a
        /*079e*/ 	.byte	0x3f
	.zero		1


	//   ....[114]....
        /*07a0*/ 	.word	0x000058b0
        /*07a4*/ 	.word	0x00000008
        /*07a8*/ 	.word	0x00000000
        /*07ac*/ 	.short	0x010a
        /*07ae*/ 	.byte	0x3f
	.zero		1


	//   ....[115]....
        /*07b0*/ 	.word	0x00005900
        /*07b4*/ 	.word	0x0000000b
        /*07b8*/ 	.word	0x00000000
        /*07bc*/ 	.short	0x010a
        /*07be*/ 	.byte	0x3f
	.zero		1


	//----- nvinfo : EIATTR_NUM_MBARRIERS
	.align		4
.L_35:
        /*07c0*/ 	.byte	0x03, 0x38
        /*07c2*/ 	.short	0x0036


	//----- nvinfo : EIATTR_EXIT_INSTR_OFFSETS
	.align		4
        /*07c4*/ 	.byte	0x04, 0x1c
        /*07c6*/ 	.short	(.L_37 - .L_36)


	//   ....[0]....
.L_36:
        /*07c8*/ 	.word	0x00000950


	//   ....[1]....
        /*07cc*/ 	.word	0x00001210


	//   ....[2]....
        /*07d0*/ 	.word	0x00002d00


	//   ....[3]....
        /*07d4*/ 	.word	0x00003330


	//   ....[4]....
        /*07d8*/ 	.word	0x00004f60


	//----- nvinfo : EIATTR_MAX_THREADS
	.align		4
.L_37:
        /*07dc*/ 	.byte	0x04, 0x05
        /*07de*/ 	.short	(.L_39 - .L_38)
.L_38:
        /*07e0*/ 	.word	0x00000180
        /*07e4*/ 	.word	0x00000001
        /*07e8*/ 	.word	0x00000001


	//----- nvinfo : EIATTR_CRS_STACK_SIZE
	.align		4
.L_39:
        /*07ec*/ 	.byte	0x04, 0x1e
        /*07ee*/ 	.short	(.L_41 - .L_40)
.L_40:
        /*07f0*/ 	.word	0x00000000


	//----- nvinfo : EIATTR_CBANK_PARAM_SIZE
	.align		4
.L_41:
        /*07f4*/ 	.byte	0x03, 0x19
        /*07f6*/ 	.short	0x0470


	//----- nvinfo : EIATTR_PARAM_CBANK
	.align		4
        /*07f8*/ 	.byte	0x04, 0x0a
        /*07fa*/ 	.short	(.L_43 - .L_42)
	.align		4
.L_42:
        /*07fc*/ 	.word	index@(.nv.constant0._ZN7cutlass13device_kernelINS_4gemm6kernel13GemmUniversalIN4cute5tupleIJiiiiEEENS1_10collective13CollectiveMmaINS1_34MainloopSm90TmaGmmaWarpSpecializedILi26ENS5_IJNS4_1CILi1EEESB_SB_EEENS1_35KernelTmaWarpSpecializedCooperativeEEENS5_IJNSA_ILi128EEENSA_ILi8EEENSA_ILi32EEEEEENS_6half_tENS5_IJlSB_lEEESJ_SK_NS4_8TiledMMAINS4_8MMA_AtomIJNS4_4SM904GMMA24MMA_64x8x16_F32F16F16_SSILNSO_5MajorE0ELSQ_0ELNSO_7ScaleInE1ELSR_1EEEEEENS4_6LayoutINS5_IJNSA_ILi2EEESB_SB_EEENS5_IJSB_NSA_ILi0EEESX_EEEEENS5_IJNS4_10UnderscoreES10_S10_EEEEENS4_13SM90_TMA_LOADENS4_14ComposedLayoutINS4_7SwizzleILi2ELi4ELi3EEENS4_18smem_ptr_flag_bitsILi16EEENSU_INS5_IJSG_SH_EEENS5_IJSH_SB_EEEEEEEvNS4_8identityES13_S1C_vS1D_EENS_8epilogue10collective6detail29Sm90TmaWarpSpecializedAdapterINS1G_15DefaultEpilogueISJ_SK_SK_NS1F_6thread17LinearCombinationISJ_Li1EffLNS1K_9ScaleType4KindE0ELNS_15FloatRoundStyleE2ESJ_EENS1_15EpilogueDefaultEEEEEvvEEEEvNT_6ParamsE)
        /*0800*/ 	.short	0x0210
        /*0802*/ 	.short	0x0470


	//----- nvinfo : EIATTR_SW_WAR
	.align		4
.L_43:
        /*0804*/ 	.byte	0x04, 0x36
        /*0806*/ 	.short	(.L_45 - .L_44)
.L_44:
        /*0808*/ 	.word	0x00000008
.L_45:


//--------------------- .nv.callgraph             --------------------------
	.section	.nv.callgraph,"",@"SHT_CUDA_CALLGRAPH"
	.align	4
	.sectionentsize	8
	.align		4
        /*0000*/ 	.word	0x00000000
	.align		4
        /*0004*/ 	.word	0xffffffff
	.align		4
        /*0008*/ 	.word	index@(_ZN7cutlass13device_kernelINS_4gemm6kernel13GemmUniversalIN4cute5tupleIJiiiiEEENS1_10collective13CollectiveMmaINS1_34MainloopSm90TmaGmmaWarpSpecializedILi26ENS5_IJNS4_1CILi1EEESB_SB_EEENS1_35KernelTmaWarpSpecializedCooperativeEEENS5_IJNSA_ILi128EEENSA_ILi8EEENSA_ILi32EEEEEENS_6half_tENS5_IJlSB_lEEESJ_SK_NS4_8TiledMMAINS4_8MMA_AtomIJNS4_4SM904GMMA24MMA_64x8x16_F32F16F16_SSILNSO_5MajorE0ELSQ_0ELNSO_7ScaleInE1ELSR_1EEEEEENS4_6LayoutINS5_IJNSA_ILi2EEESB_SB_EEENS5_IJSB_NSA_ILi0EEESX_EEEEENS5_IJNS4_10UnderscoreES10_S10_EEEEENS4_13SM90_TMA_LOADENS4_14ComposedLayoutINS4_7SwizzleILi2ELi4ELi3EEENS4_18smem_ptr_flag_bitsILi16EEENSU_INS5_IJSG_SH_EEENS5_IJSH_SB_EEEEEEEvNS4_8identityES13_S1C_vS1D_EENS_8epilogue10collective6detail29Sm90TmaWarpSpecializedAdapterINS1G_15DefaultEpilogueISJ_SK_SK_NS1F_6thread17LinearCombinationISJ_Li1EffLNS1K_9ScaleType4KindE0ELNS_15FloatRoundStyleE2ESJ_EENS1_15EpilogueDefaultEEEEEvvEEEEvNT_6ParamsE)
	.align		4
        /*000c*/ 	.word	index@(__assertfail)
	.align		4
        /*0010*/ 	.word	0x00000000
	.align		4
        /*0014*/ 	.word	0xfffffffe
	.align		4
        /*0018*/ 	.word	0x00000000
	.align		4
        /*001c*/ 	.word	0xfffffffd
	.align		4
        /*0020*/ 	.word	0x00000000
	.align		4
        /*0024*/ 	.word	0xfffffffc


//--------------------- .nv.constant4             --------------------------
	.section	.nv.constant4,"a",@progbits
	.align	8
	.align		8
.nv.constant4:
        /*0000*/ 	.dword	__assertfail
	.align		8
        /*0008*/ 	.dword	__unnamed_1
	.align		8
        /*0010*/ 	.dword	_ZN40_INTERNAL_46c16860_4_k_cu_760c1e56_111804cuda3std3__45__cpo5beginE
	.align		8
        /*0018*/ 	.dword	_ZN40_INTERNAL_46c16860_4_k_cu_760c1e56_111804cuda3std3__45__cpo3endE
	.align		8
        /*0020*/ 	.dword	_ZN40_INTERNAL_46c16860_4_k_cu_760c1e56_111804cuda3std3__45__cpo6cbeginE
	.align		8
        /*0028*/ 	.dword	_ZN40_INTERNAL_46c16860_4_k_cu_760c1e56_111804cuda3std3__45__cpo4cendE
	.align		8
        /*0030*/ 	.dword	_ZN40_INTERNAL_46c16860_4_k_cu_760c1e56_111804cuda3std3__442_GLOBAL__N__46c16860_4_k_cu_760c1e56_111806ignoreE
	.align		8
        /*0038*/ 	.dword	_ZN40_INTERNAL_46c16860_4_k_cu_760c1e56_111804cuda3std3__419piecewise_constructE
	.align		8
        /*0040*/ 	.dword	_ZN40_INTERNAL_46c16860_4_k_cu_760c1e56_111804cuda3std3__48in_placeE
	.align		8
        /*0048*/ 	.dword	_ZN40_INTERNAL_46c16860_4_k_cu_760c1e56_111804cuda3std6ranges3__45__cpo4swapE
	.align		8
        /*0050*/ 	.dword	_ZN40_INTERNAL_46c16860_4_k_cu_760c1e56_111804cuda3std6ranges3__45__cpo9iter_moveE
	.align		8
        /*0058*/ 	.dword	_ZN40_INTERNAL_46c16860_4_k_cu_760c1e56_111804cute7productE
	.align		8
        /*0060*/ 	.dword	_ZN40_INTERNAL_46c16860_4_k_cu_760c1e56_111804cute1_E
	.align		8
        /*0068*/ 	.dword	$str$22
	.align		8
        /*0070*/ 	.dword	$str$23


//--------------------- .text._ZN7cutlass13device_kernelINS_4gemm6kernel13GemmUniversalIN4cute5tupleIJiiiiEEENS1_10collective13CollectiveMmaINS1_34MainloopSm90TmaGmmaWarpSpecializedILi26ENS5_IJNS4_1CILi1EEESB_SB_EEENS1_35KernelTmaWarpSpecializedCooperativeEEENS5_IJNSA_ILi128EEENSA_ILi8EEENSA_ILi32EEEEEENS_6half_tENS5_IJlSB_lEEESJ_SK_NS4_8TiledMMAINS4_8MMA_AtomIJNS4_4SM904GMMA24MMA_64x8x16_F32F16F16_SSILNSO_5MajorE0ELSQ_0ELNSO_7ScaleInE1ELSR_1EEEEEENS4_6LayoutINS5_IJNSA_ILi2EEESB_SB_EEENS5_IJSB_NSA_ILi0EEESX_EEEEENS5_IJNS4_10UnderscoreES10_S10_EEEEENS4_13SM90_TMA_LOADENS4_14ComposedLayoutINS4_7SwizzleILi2ELi4ELi3EEENS4_18smem_ptr_flag_bitsILi16EEENSU_INS5_IJSG_SH_EEENS5_IJSH_SB_EEEEEEEvNS4_8identityES13_S1C_vS1D_EENS_8epilogue10collective6detail29Sm90TmaWarpSpecializedAdapterINS1G_15DefaultEpilogueISJ_SK_SK_NS1F_6thread17LinearCombinationISJ_Li1EffLNS1K_9ScaleType4KindE0ELNS_15FloatRoundStyleE2ESJ_EENS1_15EpilogueDefaultEEEEEvvEEEEvNT_6ParamsE --------------------------
	.section	.text._ZN7cutlass13device_kernelINS_4gemm6kernel13GemmUniversalIN4cute5tupleIJiiiiEEENS1_10collective13CollectiveMmaINS1_34MainloopSm90TmaGmmaWarpSpecializedILi26ENS5_IJNS4_1CILi1EEESB_SB_EEENS1_35KernelTmaWarpSpecializedCooperativeEEENS5_IJNSA_ILi128EEENSA_ILi8EEENSA_ILi32EEEEEENS_6half_tENS5_IJlSB_lEEESJ_SK_NS4_8TiledMMAINS4_8MMA_AtomIJNS4_4SM904GMMA24MMA_64x8x16_F32F16F16_SSILNSO_5MajorE0ELSQ_0ELNSO_7ScaleInE1ELSR_1EEEEEENS4_6LayoutINS5_IJNSA_ILi2EEESB_SB_EEENS5_IJSB_NSA_ILi0EEESX_EEEEENS5_IJNS4_10UnderscoreES10_S10_EEEEENS4_13SM90_TMA_LOADENS4_14ComposedLayoutINS4_7SwizzleILi2ELi4ELi3EEENS4_18smem_ptr_flag_bitsILi16EEENSU_INS5_IJSG_SH_EEENS5_IJSH_SB_EEEEEEEvNS4_8identityES13_S1C_vS1D_EENS_8epilogue10collective6detail29Sm90TmaWarpSpecializedAdapterINS1G_15DefaultEpilogueISJ_SK_SK_NS1F_6thread17LinearCombinationISJ_Li1EffLNS1K_9ScaleType4KindE0ELNS_15FloatRoundStyleE2ESJ_EENS1_15EpilogueDefaultEEEEEvvEEEEvNT_6ParamsE,"ax",@progbits
	.align	128
.text._ZN7cutlass13device_kernelINS_4gemm6kernel13GemmUniversalIN4cute5tupleIJiiiiEEENS1_10collective13CollectiveMmaINS1_34MainloopSm90TmaGmmaWarpSpecializedILi26ENS5_IJNS4_1CILi1EEESB_SB_EEENS1_35KernelTmaWarpSpecializedCooperativeEEENS5_IJNSA_ILi128EEENSA_ILi8EEENSA_ILi32EEEEEENS_6half_tENS5_IJlSB_lEEESJ_SK_NS4_8TiledMMAINS4_8MMA_AtomIJNS4_4SM904GMMA24MMA_64x8x16_F32F16F16_SSILNSO_5MajorE0ELSQ_0ELNSO_7ScaleInE1ELSR_1EEEEEENS4_6LayoutINS5_IJNSA_ILi2EEESB_SB_EEENS5_IJSB_NSA_ILi0EEESX_EEEEENS5_IJNS4_10UnderscoreES10_S10_EEEEENS4_13SM90_TMA_LOADENS4_14ComposedLayoutINS4_7SwizzleILi2ELi4ELi3EEENS4_18smem_ptr_flag_bitsILi16EEENSU_INS5_IJSG_SH_EEENS5_IJSH_SB_EEEEEEEvNS4_8identityES13_S1C_vS1D_EENS_8epilogue10collective6detail29Sm90TmaWarpSpecializedAdapterINS1G_15DefaultEpilogueISJ_SK_SK_NS1F_6thread17LinearCombinationISJ_Li1EffLNS1K_9ScaleType4KindE0ELNS_15FloatRoundStyleE2ESJ_EENS1_15EpilogueDefaultEEEEEvvEEEEvNT_6ParamsE:
        .type           _ZN7cutlass13device_kernelINS_4gemm6kernel13GemmUniversalIN4cute5tupleIJiiiiEEENS1_10collective13CollectiveMmaINS1_34MainloopSm90TmaGmmaWarpSpecializedILi26ENS5_IJNS4_1CILi1EEESB_SB_EEENS1_35KernelTmaWarpSpecializedCooperativeEEENS5_IJNSA_ILi128EEENSA_ILi8EEENSA_ILi32EEEEEENS_6half_tENS5_IJlSB_lEEESJ_SK_NS4_8TiledMMAINS4_8MMA_AtomIJNS4_4SM904GMMA24MMA_64x8x16_F32F16F16_SSILNSO_5MajorE0ELSQ_0ELNSO_7ScaleInE1ELSR_1EEEEEENS4_6LayoutINS5_IJNSA_ILi2EEESB_SB_EEENS5_IJSB_NSA_ILi0EEESX_EEEEENS5_IJNS4_10UnderscoreES10_S10_EEEEENS4_13SM90_TMA_LOADENS4_14ComposedLayoutINS4_7SwizzleILi2ELi4ELi3EEENS4_18smem_ptr_flag_bitsILi16EEENSU_INS5_IJSG_SH_EEENS5_IJSH_SB_EEEEEEEvNS4_8identityES13_S1C_vS1D_EENS_8epilogue10collective6detail29Sm90TmaWarpSpecializedAdapterINS1G_15DefaultEpilogueISJ_SK_SK_NS1F_6thread17LinearCombinationISJ_Li1EffLNS1K_9ScaleType4KindE0ELNS_15FloatRoundStyleE2ESJ_EENS1_15EpilogueDefaultEEEEEvvEEEEvNT_6ParamsE,@function
        .size           _ZN7cutlass13device_kernelINS_4gemm6kernel13GemmUniversalIN4cute5tupleIJiiiiEEENS1_10collective13CollectiveMmaINS1_34MainloopSm90TmaGmmaWarpSpecializedILi26ENS5_IJNS4_1CILi1EEESB_SB_EEENS1_35KernelTmaWarpSpecializedCooperativeEEENS5_IJNSA_ILi128EEENSA_ILi8EEENSA_ILi32EEEEEENS_6half_tENS5_IJlSB_lEEESJ_SK_NS4_8TiledMMAINS4_8MMA_AtomIJNS4_4SM904GMMA24MMA_64x8x16_F32F16F16_SSILNSO_5MajorE0ELSQ_0ELNSO_7ScaleInE1ELSR_1EEEEEENS4_6LayoutINS5_IJNSA_ILi2EEESB_SB_EEENS5_IJSB_NSA_ILi0EEESX_EEEEENS5_IJNS4_10UnderscoreES10_S10_EEEEENS4_13SM90_TMA_LOADENS4_14ComposedLayoutINS4_7SwizzleILi2ELi4ELi3EEENS4_18smem_ptr_flag_bitsILi16EEENSU_INS5_IJSG_SH_EEENS5_IJSH_SB_EEEEEEEvNS4_8identityES13_S1C_vS1D_EENS_8epilogue10collective6detail29Sm90TmaWarpSpecializedAdapterINS1G_15DefaultEpilogueISJ_SK_SK_NS1F_6thread17LinearCombinationISJ_Li1EffLNS1K_9ScaleType4KindE0ELNS_15FloatRoundStyleE2ESJ_EENS1_15EpilogueDefaultEEEEEvvEEEEvNT_6ParamsE,(.L_x_119 - _ZN7cutlass13device_kernelINS_4gemm6kernel13GemmUniversalIN4cute5tupleIJiiiiEEENS1_10collective13CollectiveMmaINS1_34MainloopSm90TmaGmmaWarpSpecializedILi26ENS5_IJNS4_1CILi1EEESB_SB_EEENS1_35KernelTmaWarpSpecializedCooperativeEEENS5_IJNSA_ILi128EEENSA_ILi8EEENSA_ILi32EEEEEENS_6half_tENS5_IJlSB_lEEESJ_SK_NS4_8TiledMMAINS4_8MMA_AtomIJNS4_4SM904GMMA24MMA_64x8x16_F32F16F16_SSILNSO_5MajorE0ELSQ_0ELNSO_7ScaleInE1ELSR_1EEEEEENS4_6LayoutINS5_IJNSA_ILi2EEESB_SB_EEENS5_IJSB_NSA_ILi0EEESX_EEEEENS5_IJNS4_10UnderscoreES10_S10_EEEEENS4_13SM90_TMA_LOADENS4_14ComposedLayoutINS4_7SwizzleILi2ELi4ELi3EEENS4_18smem_ptr_flag_bitsILi16EEENSU_INS5_IJSG_SH_EEENS5_IJSH_SB_EEEEEEEvNS4_8identityES13_S1C_vS1D_EENS_8epilogue10collective6detail29Sm90TmaWarpSpecializedAdapterINS1G_15DefaultEpilogueISJ_SK_SK_NS1F_6thread17LinearCombinationISJ_Li1EffLNS1K_9ScaleType4KindE0ELNS_15FloatRoundStyleE2ESJ_EENS1_15EpilogueDefaultEEEEEvvEEEEvNT_6ParamsE)
        .other          _ZN7cutlass13device_kernelINS_4gemm6kernel13GemmUniversalIN4cute5tupleIJiiiiEEENS1_10collective13CollectiveMmaINS1_34MainloopSm90TmaGmmaWarpSpecializedILi26ENS5_IJNS4_1CILi1EEESB_SB_EEENS1_35KernelTmaWarpSpecializedCooperativeEEENS5_IJNSA_ILi128EEENSA_ILi8EEENSA_ILi32EEEEEENS_6half_tENS5_IJlSB_lEEESJ_SK_NS4_8TiledMMAINS4_8MMA_AtomIJNS4_4SM904GMMA24MMA_64x8x16_F32F16F16_SSILNSO_5MajorE0ELSQ_0ELNSO_7ScaleInE1ELSR_1EEEEEENS4_6LayoutINS5_IJNSA_ILi2EEESB_SB_EEENS5_IJSB_NSA_ILi0EEESX_EEEEENS5_IJNS4_10UnderscoreES10_S10_EEEEENS4_13SM90_TMA_LOADENS4_14ComposedLayoutINS4_7SwizzleILi2ELi4ELi3EEENS4_18smem_ptr_flag_bitsILi16EEENSU_INS5_IJSG_SH_EEENS5_IJSH_SB_EEEEEEEvNS4_8identityES13_S1C_vS1D_EENS_8epilogue10collective6detail29Sm90TmaWarpSpecializedAdapterINS1G_15DefaultEpilogueISJ_SK_SK_NS1F_6thread17LinearCombinationISJ_Li1EffLNS1K_9ScaleType4KindE0ELNS_15FloatRoundStyleE2ESJ_EENS1_15EpilogueDefaultEEEEEvvEEEEvNT_6ParamsE,@"STO_CUDA_ENTRY STV_DEFAULT"
_ZN7cutlass13device_kernelINS_4gemm6kernel13GemmUniversalIN4cute5tupleIJiiiiEEENS1_10collective13CollectiveMmaINS1_34MainloopSm90TmaGmmaWarpSpecializedILi26ENS5_IJNS4_1CILi1EEESB_SB_EEENS1_35KernelTmaWarpSpecializedCooperativeEEENS5_IJNSA_ILi128EEENSA_ILi8EEENSA_ILi32EEEEEENS_6half_tENS5_IJlSB_lEEESJ_SK_NS4_8TiledMMAINS4_8MMA_AtomIJNS4_4SM904GMMA24MMA_64x8x16_F32F16F16_SSILNSO_5MajorE0ELSQ_0ELNSO_7ScaleInE1ELSR_1EEEEEENS4_6LayoutINS5_IJNSA_ILi2EEESB_SB_EEENS5_IJSB_NSA_ILi0EEESX_EEEEENS5_IJNS4_10UnderscoreES10_S10_EEEEENS4_13SM90_TMA_LOADENS4_14ComposedLayoutINS4_7SwizzleILi2ELi4ELi3EEENS4_18smem_ptr_flag_bitsILi16EEENSU_INS5_IJSG_SH_EEENS5_IJSH_SB_EEEEEEEvNS4_8identityES13_S1C_vS1D_EENS_8epilogue10collective6detail29Sm90TmaWarpSpecializedAdapterINS1G_15DefaultEpilogueISJ_SK_SK_NS1F_6thread17LinearCombinationISJ_Li1EffLNS1K_9ScaleType4KindE0ELNS_15FloatRoundStyleE2ESJ_EENS1_15EpilogueDefaultEEEEEvvEEEEvNT_6ParamsE:
[----:B------:R-:W0:Y:S01]  /*0000*/  LDC R1, c[0x0][0x28] ;  /* 0x00000a00ff017b82 */ /* 0x000e220000000800 */
[----:B------:R-:W1:Y:S01]  /*0010*/  S2R R2, SR_TID.X ;  /* 0x0000000000027919 */ /* 0x000e620000002100 */
[----:B------:R-:W-:Y:S01]  /*0020*/  ELECT P0, URZ, PT ;  /* 0x00000000003f782f */ /* 0x000fe20003800000 */
[----:B------:R-:W-:Y:S01]  /*0030*/  BSSY B0, `(.L_x_0) ;  /* 0x000000f000007945 */ /* 0x000fe20003800000 */
[--C-:B-1----:R-:W-:Y:S02]  /*0040*/  SHF.R.U32.HI R0, RZ, 0x5, R2.reuse ;  /* 0x00000005ff007819 */ /* 0x102fe40000011602 */
[----:B------:R-:W-:-:S03]  /*0050*/  SHF.R.U32.HI R7, RZ, 0x7, R2 ;  /* 0x00000007ff077819 */ /* 0x000fc60000011602 */
[----:B------:R-:W1:Y:S04]  /*0060*/  SHFL.IDX PT, R3, R0, RZ, 0x1f ;  /* 0x00001fff00037589 */ /* 0x000e6800000e0000 */
[----:B------:R2:W3:Y:S01]  /*0070*/  SHFL.IDX PT, R10, R7, RZ, 0x1f ;  /* 0x00001fff070a7589 */ /* 0x0004e200000e0000 */
[----:B-1----:R-:W-:-:S13]  /*0080*/  ISETP.NE.OR P0, PT, R3, RZ, !P0 ;  /* 0x000000ff0300720c */ /* 0x002fda0004705670 */
[----:B0-23--:R-:W-:Y:S05]  /*0090*/  @P0 BRA `(.L_x_1) ;  /* 0x0000000000200947 */ /* 0x00dfea0003800000 */
[----:B------:R-:W-:Y:S02]  /*00a0*/  ULDC.64 UR4, c[0x0][0x198] ;  /* 0x0000660000047ab9 */ /* 0x000fe40000000a00 */
[----:B------:R-:W-:Y:S02]  /*00b0*/  UIADD3 UR6, UP0, UR4, 0xf0, URZ ;  /* 0x000000f004067890 */ /* 0x000fe4000ff1e03f */
[----:B------:R-:W-:Y:S02]  /*00c0*/  UIADD3 UR4, UP1, UR4, 0x1f0, URZ ;  /* 0x000001f004047890 */ /* 0x000fe4000ff3e03f */
[----:B------:R-:W-:Y:S02]  /*00d0*/  UIADD3.X UR7, URZ, UR5, URZ, UP0, !UPT ;  /* 0x000000053f077290 */ /* 0x000fe400087fe43f */
[----:B------:R-:W-:-:S07]  /*00e0*/  UIADD3.X UR5, URZ, UR5, URZ, UP1, !UPT ;  /* 0x000000053f057290 */ /* 0x000fce0008ffe43f */
[----:B------:R0:W-:Y:S02]  /*00f0*/  UTMACCTL.PF [UR6] ;  /* 0x00000000060079b9 */ /* 0x0001e40008040000 */
[----:B------:R0:W-:Y:S02]  /*0100*/  UTMACCTL.PF [UR4] ;  /* 0x00000000040079b9 */ /* 0x0001e40008040000 */
[----:B0-----:R-:W-:Y:S01]  /*0110*/  NOP ;  /* 0x0000000000007918 */ /* 0x001fe20000000000 */
.L_x_1:
[----:B------:R-:W-:Y:S05]  /*0120*/  BSYNC B0 ;  /* 0x0000000000007941 */ /* 0x000fea0003800000 */
.L_x_0:
[----:B------:R-:W0:Y:S02]  /*0130*/  SHFL.IDX PT, R4, R0, RZ, 0x1f ;  /* 0x00001fff00047589 */ /* 0x000e2400000e0000 */
[----:B0-----:R-:W-:-:S13]  /*0140*/  ISETP.NE.AND P0, PT, R4, RZ, PT ;  /* 0x000000ff0400720c */ /* 0x001fda0003f05270 */
[----:B------:R-:W-:Y:S05]  /*0150*/  @P0 BRA `(.L_x_2) ;  /* 0x0000000400140947 */ /* 0x000fea0003800000 */
[----:B------:R-:W-:Y:S01]  /*0160*/  ELECT P0, URZ, PT ;  /* 0x00000000003f782f */ /* 0x000fe20003800000 */
[----:B------:R-:W-:-:S12]  /*0170*/  BSSY B0, `(.L_x_2) ;  /* 0x0000043000007945 */ /* 0x000fd80003800000 */
[----:B------:R-:W-:Y:S05]  /*0180*/  @!P0 BRA `(.L_x_3) ;  /* 0x0000000400048947 */ /* 0x000fea0003800000 */
[----:B------:R-:W0:Y:S01]  /*0190*/  S2UR UR8, SR_CgaCtaId ;  /* 0x00000000000879c3 */ /* 0x000e220000008800 */
[----:B------:R-:W-:Y:S01]  /*01a0*/  UMOV UR4, 0x400 ;  /* 0x0000040000047882 */ /* 0x000fe20000000000 */
[----:B------:R-:W-:Y:S01]  /*01b0*/  UMOV UR5, 0x1 ;  /* 0x0000000100057882 */ /* 0x000fe20000000000 */
[----:B------:R-:W-:Y:S02]  /*01c0*/  UMOV UR6, 0x100 ;  /* 0x0000010000067882 */ /* 0x000fe40000000000 */
[----:B------:R-:W-:-:S04]  /*01d0*/  UIADD3 UR6, -UR6, 0x100000, URZ ;  /* 0x0010000006067890 */ /* 0x000fc8000fffe13f */
[----:B------:R-:W-:Y:S02]  /*01e0*/  USHF.L.U32 UR7, UR6, 0xb, URZ ;  /* 0x0000000b06077899 */ /* 0x000fe4000800063f */
[----:B------:R-:W-:Y:S02]  /*01f0*/  USHF.L.U32 UR6, UR6, 0x1, URZ ;  /* 0x0000000106067899 */ /* 0x000fe4000800063f */
[----:B0-----:R-:W-:Y:S02]  /*0200*/  ULEA UR8, UR8, UR4, 0x18 ;  /* 0x0000000408087291 */ /* 0x001fe4000f8ec03f */
[----:B------:R-:W-:-:S04]  /*0210*/  UIADD3 UR4, -UR5, 0x100000, URZ ;  /* 0x0010000005047890 */ /* 0x000fc8000fffe13f */
[----:B------:R-:W-:Y:S02]  /*0220*/  USHF.L.U32 UR5, UR4, 0xb, URZ ;  /* 0x0000000b04057899 */ /* 0x000fe4000800063f */
[----:B------:R-:W-:Y:S01]  /*0230*/  USHF.L.U32 UR4, UR4, 0x1, URZ ;  /* 0x0000000104047899 */ /* 0x000fe2000800063f */
[----:B------:R-:W0:Y:S11]  /*0240*/  FENCE.VIEW.ASYNC.S ;  /* 0x00000000000073c6 */ /* 0x000e360000000000 */
[----:B0-----:R0:W1:Y:S01]  /*0250*/  SYNCS.EXCH.64 URZ, [UR8], UR4 ;  /* 0x00000004083f75b2 */ /* 0x0010620008000100 */
[----:B------:R0:W2:Y:S01]  /*0260*/  SYNCS.EXCH.64 URZ, [UR8+0xd0], UR6 ;  /* 0x0000d006083f75b2 */ /* 0x0000a20008000100 */
[----:B------:R0:W3:Y:S01]  /*0270*/  SYNCS.EXCH.64 URZ, [UR8+0x8], UR4 ;  /* 0x00000804083f75b2 */ /* 0x0000e20008000100 */
[----:B------:R0:W4:Y:S01]  /*0280*/  SYNCS.EXCH.64 URZ, [UR8+0xd8], UR6 ;  /* 0x0000d806083f75b2 */ /* 0x0001220008000100 */
[----:B------:R0:W0:Y:S01]  /*0290*/  SYNCS.EXCH.64 URZ, [UR8+0x10], UR4 ;  /* 0x00001004083f75b2 */ /* 0x0000220008000100 */
        /* <DEDUP_REMOVED lines=47> */
[----:B-1234-:R-:W-:Y:S01]  /*0590*/  NOP ;  /* 0x0000000000007918 */ /* 0x01efe20000000000 */
.L_x_3:
[----:B0-----:R-:W-:Y:S05]  /*05a0*/  BSYNC B0 ;  /* 0x0000000000007941 */ /* 0x001fea0003800000 */
.L_x_2:
[----:B------:R-:W0:Y:S01]  /*05b0*/  SHFL.IDX PT, R0, R0, RZ, 0x1f ;  /* 0x00001fff00007589 */ /* 0x000e2200000e0000 */
[----:B------:R-:W-:Y:S01]  /*05c0*/  ELECT P0, URZ, PT ;  /* 0x00000000003f782f */ /* 0x000fe20003800000 */
[----:B------:R-:W1:Y:S01]  /*05d0*/  LDC R19, c[0x0][0x65c] ;  /* 0x00019700ff137b82 */ /* 0x000e620000000800 */
[----:B------:R-:W-:Y:S01]  /*05e0*/  UMOV UR4, 0x20 ;  /* 0x0000002000047882 */ /* 0x000fe20000000000 */
[----:B------:R-:W2:Y:S01]  /*05f0*/  S2R R6, SR_CTAID.Y ;  /* 0x0000000000067919 */ /* 0x000ea20000002600 */
[----:B------:R-:W-:Y:S01]  /*0600*/  NOP ;  /* 0x0000000000007918 */ /* 0x000fe20000000000 */
[----:B------:R-:W-:Y:S01]  /*0610*/  ISETP.NE.AND P2, PT, R10, RZ, PT ;  /* 0x000000ff0a00720c */ /* 0x000fe20003f45270 */
[----:B------:R-:W-:Y:S01]  /*0620*/  NOP ;  /* 0x0000000000007918 */ /* 0x000fe20000000000 */
[----:B------:R-:W3:Y:S01]  /*0630*/  S2R R4, SR_CTAID.X ;  /* 0x0000000000047919 */ /* 0x000ee20000002500 */
[----:B------:R-:W-:Y:S01]  /*0640*/  IMAD.MOV.U32 R5, RZ, RZ, RZ ;  /* 0x000000ffff057224 */ /* 0x000fe200078e00ff */
[----:B0-----:R-:W-:-:S02]  /*0650*/  ISETP.NE.OR P0, PT, R0, RZ, !P0 ;  /* 0x000000ff0000720c */ /* 0x001fc40004705670 */
[----:B-1----:R-:W-:-:S04]  /*0660*/  ISETP.NE.AND P3, PT, R19, 0x1, PT ;  /* 0x000000011300780c */ /* 0x002fc80003f65270 */
[----:B------:R-:W-:Y:S02]  /*0670*/  P2R R0, PR, RZ, 0x8 ;  /* 0x00000008ff007803 */ /* 0x000fe40000000000 */
[----:B------:R-:W-:-:S04]  /*0680*/  SHF.R.S32.HI R0, RZ, 0x1f, R3 ;  /* 0x0000001fff007819 */ /* 0x000fc80000011403 */
[----:B------:R-:W-:Y:S01]  /*0690*/  LEA.HI R0, R0, R3, RZ, 0x2 ;  /* 0x0000000300007211 */ /* 0x000fe200078f10ff */
[----:B------:R-:W-:Y:S01]  /*06a0*/  VOTEU.ALL UP0, P0 ;  /* 0x00000000003f7886 */ /* 0x000fe20000000000 */
[----:B------:R-:W-:Y:S01]  /*06b0*/  VOTEU.ALL UP1, P0 ;  /* 0x00000000003f7886 */ /* 0x000fe20000020000 */
[----:B------:R-:W3:Y:S01]  /*06c0*/  @P3 LDC R17, c[0x0][0x10] ;  /* 0x00000400ff113b82 */ /* 0x000ee20000000800 */
[----:B------:R-:W-:Y:S01]  /*06d0*/  LOP3.LUT R0, R0, 0xfffffffc, RZ, 0xc0, !PT ;  /* 0xfffffffc00007812 */ /* 0x000fe200078ec0ff */
[----:B--2---:R-:W-:Y:S01]  /*06e0*/  @P3 IMAD.MOV.U32 R8, RZ, RZ, R6 ;  /* 0x000000ffff083224 */ /* 0x004fe200078e0006 */
[----:B------:R-:W-:Y:S01]  /*06f0*/  @!UP0 UMOV UR6, 0x400 ;  /* 0x0000040000068882 */ /* 0x000fe20000000000 */
[----:B------:R-:W-:-:S04]  /*0700*/  @!UP0 UIADD3 UR4, -UR4, 0x100000, URZ ;  /* 0x0010000004048890 */ /* 0x000fc8000fffe13f */
[----:B------:R-:W-:Y:S02]  /*0710*/  @!UP0 USHF.L.U32 UR5, UR4, 0xb, URZ ;  /* 0x0000000b04058899 */ /* 0x000fe4000800063f */
[----:B------:R-:W-:Y:S01]  /*0720*/  @!UP0 USHF.L.U32 UR4, UR4, 0x1, URZ ;  /* 0x0000000104048899 */ /* 0x000fe2000800063f */
[----:B------:R-:W-:Y:S02]  /*0730*/  @P3 IMAD.MOV.U32 R9, RZ, RZ, RZ ;  /* 0x000000ffff093224 */ /* 0x000fe400078e00ff */
[----:B------:R-:W-:Y:S01]  /*0740*/  IMAD.IADD R0, R3, 0x1, -R0 ;  /* 0x0000000103007824 */ /* 0x000fe200078e0a00 */
[----:B------:R-:W0:Y:S01]  /*0750*/  @!UP0 S2UR UR7, SR_CgaCtaId ;  /* 0x00000000000789c3 */ /* 0x000e220000008800 */
[----:B------:R-:W-:-:S03]  /*0760*/  @P3 IMAD.MOV.U32 R3, RZ, RZ, RZ ;  /* 0x000000ffff033224 */ /* 0x000fc600078e00ff */
[----:B------:R-:W-:-:S04]  /*0770*/  ISETP.NE.AND P1, PT, R0, 0x3, PT ;  /* 0x000000030000780c */ /* 0x000fc80003f25270 */
[----:B------:R-:W1:Y:S01]  /*0780*/  @!P3 LDC R11, c[0x0][0xc] ;  /* 0x00000300ff0bbb82 */ /* 0x000e620000000800 */
[----:B---3--:R-:W-:-:S04]  /*0790*/  @P3 IMAD.WIDE.U32 R16, R4, R17, R8 ;  /* 0x0000001104103225 */ /* 0x008fc800078e0008 */
[----:B------:R-:W-:Y:S01]  /*07a0*/  @P3 IMAD.IADD R17, R17, 0x1, R3 ;  /* 0x0000000111113824 */ /* 0x000fe200078e0203 */
[----:B------:R-:W-:Y:S01]  /*07b0*/  LOP3.LUT R3, R2, 0x7f, RZ, 0xc0, !PT ;  /* 0x0000007f02037812 */ /* 0x000fe200078ec0ff */
[----:B0-----:R-:W-:Y:S01]  /*07c0*/  @!UP0 ULEA UR8, UR7, UR6, 0x18 ;  /* 0x0000000607088291 */ /* 0x001fe2000f8ec03f */
[----:B------:R-:W-:Y:S02]  /*07d0*/  VOTEU.ALL UP0, P0 ;  /* 0x00000000003f7886 */ /* 0x000fe40000000000 */
[----:B------:R-:W-:Y:S01]  /*07e0*/  ULDC UR6, c[0x0][0xc] ;  /* 0x0000030000067ab9 */ /* 0x000fe20000000800 */
[----:B------:R-:W-:Y:S01]  /*07f0*/  ISETP.EQ.OR P0, PT, R0, RZ, !P1 ;  /* 0x000000ff0000720c */ /* 0x000fe20004f02670 */
[----:B------:R-:W-:-:S03]  /*0800*/  ULDC UR7, c[0x0][0x10] ;  /* 0x0000040000077ab9 */ /* 0x000fc60000000800 */
[C---:B------:R-:W-:Y:S01]  /*0810*/  ISETP.EQ.AND P0, PT, R10.reuse, RZ, P0 ;  /* 0x000000ff0a00720c */ /* 0x040fe20000702270 */
[----:B------:R-:W-:Y:S02]  /*0820*/  VIADD R10, R10, 0xffffffff ;  /* 0xffffffff0a0a7836 */ /* 0x000fe40000000000 */
[----:B-1----:R-:W-:Y:S01]  /*0830*/  @!P3 IMAD.WIDE.U32 R8, R11, R6, R4 ;  /* 0x000000060b08b225 */ /* 0x002fe200078e0004 */
[----:B------:R-:W0:Y:S02]  /*0840*/  FENCE.VIEW.ASYNC.S ;  /* 0x00000000000073c6 */ /* 0x000e240000000000 */
[----:B0-----:R-:W0:Y:S01]  /*0850*/  @!UP0 SYNCS.EXCH.64 URZ, [UR8+0x1b0], UR4 ;  /* 0x0001b004083f85b2 */ /* 0x001e220008000100 */
[----:B------:R-:W-:Y:S02]  /*0860*/  SEL R18, RZ, 0x1, !P0 ;  /* 0x00000001ff127807 */ /* 0x000fe40004000000 */
[----:B------:R-:W-:Y:S01]  /*0870*/  ISETP.GE.U32.AND P1, PT, R10, 0x2, PT ;  /* 0x000000020a00780c */ /* 0x000fe20003f26070 */
[----:B------:R-:W-:-:S02]  /*0880*/  @!P3 IMAD.MOV.U32 R16, RZ, RZ, R8 ;  /* 0x000000ffff10b224 */ /* 0x000fc400078e0008 */
[----:B------:R-:W-:Y:S01]  /*0890*/  @!P3 IMAD.MOV.U32 R17, RZ, RZ, R9 ;  /* 0x000000ffff11b224 */ /* 0x000fe200078e0009 */
[----:B------:R-:W-:Y:S01]  /*08a0*/  SEL R18, R18, 0x2, P1 ;  /* 0x0000000212127807 */ /* 0x000fe20000800000 */
[----:B------:R1:W0:Y:S01]  /*08b0*/  @!UP1 SYNCS.EXCH.64 URZ, [UR8+0x1b8], UR4 ;  /* 0x0001b804083f95b2 */ /* 0x0002220008000100 */
[----:B------:R-:W-:Y:S01]  /*08c0*/  NOP ;  /* 0x0000000000007918 */ /* 0x000fe20000000000 */
[----:B-1----:R-:W-:-:S03]  /*08d0*/  UIMAD.WIDE.U32 UR4, UR6, UR7, URZ ;  /* 0x00000007060472a5 */ /* 0x002fc6000f8e003f */
[----:B------:R-:W-:Y:S02]  /*08e0*/  ULDC UR6, c[0x0][0x14] ;  /* 0x0000050000067ab9 */ /* 0x000fe40000000800 */
[----:B------:R-:W-:Y:S02]  /*08f0*/  UIMAD.WIDE.U32 UR36, UR4, UR6, URZ ;  /* 0x00000006042472a5 */ /* 0x000fe4000f8e003f */
[----:B------:R-:W-:-:S04]  /*0900*/  UIMAD UR42, UR5, UR6, URZ ;  /* 0x00000006052a72a4 */ /* 0x000fc8000f8e023f */
[----:B------:R-:W-:Y:S01]  /*0910*/  UIADD3 UR42, UR37, UR42, URZ ;  /* 0x0000002a252a7290 */ /* 0x000fe2000fffe03f */
[----:B0-----:R-:W-:Y:S06]  /*0920*/  BAR.SYNC.DEFER_BLOCKING 0x0 ;  /* 0x0000000000007b1d */ /* 0x001fec0000010000 */
[----:B------:R-:W-:Y:S05]  /*0930*/  @!P2 BRA `(.L_x_4) ;  /* 0x0000002000f4a947 */ /* 0x000fea0003800000 */
[----:B------:R-:W-:-:S13]  /*0940*/  ISETP.GT.U32.AND P0, PT, R10, 0x1, PT ;  /* 0x000000010a00780c */ /* 0x000fda0003f04070 */
[----:B------:R-:W-:Y:S05]  /*0950*/  @P0 EXIT ;  /* 0x000000000000094d */ /* 0x000fea0003800000 */
[----:B------:R-:W-:Y:S01]  /*0960*/  ULDC.64 UR4, c[0x0][0x650] ;  /* 0x0001940000047ab9 */ /* 0x000fe20000000a00 */
[----:B------:R-:W-:Y:S01]  /*0970*/  PRMT R0, RZ, 0x7610, R0 ;  /* 0x00007610ff007816 */ /* 0x000fe20000000000 */
[----:B------:R-:W-:Y:S01]  /*0980*/  IMAD.MOV.U32 R39, RZ, RZ, -0x1 ;  /* 0xffffffffff277424 */ /* 0x000fe200078e00ff */
[----:B------:R-:W-:Y:S01]  /*0990*/  ISETP.GE.U32.AND P0, PT, R16, UR4, PT ;  /* 0x0000000410007c0c */ /* 0x000fe2000bf06070 */
[----:B------:R-:W-:Y:S02]  /*09a0*/  IMAD.MOV.U32 R40, RZ, RZ, -0x1 ;  /* 0xffffffffff287424 */ /* 0x000fe400078e00ff */
[----:B------:R-:W-:Y:S01]  /*09b0*/  IMAD.MOV.U32 R29, RZ, RZ, -0x1 ;  /* 0xffffffffff1d7424 */ /* 0x000fe200078e00ff */
[----:B------:R-:W-:-:S13]  /*09c0*/  ISETP.GE.U32.AND.EX P0, PT, R17, UR5, PT, P0 ;  /* 0x0000000511007c0c */ /* 0x000fda000bf06100 */
[----:B------:R-:W-:Y:S05]  /*09d0*/  @P0 BRA `(.L_x_5) ;  /* 0x0000000400540947 */ /* 0x000fea0003800000 */
[----:B------:R-:W0:Y:S01]  /*09e0*/  LDC.64 R20, c[0x0][0x628] ;  /* 0x00018a00ff147b82 */ /* 0x000e220000000a00 */
[----:B------:R-:W-:Y:S02]  /*09f0*/  IMAD.MOV.U32 R8, RZ, RZ, R16 ;  /* 0x000000ffff087224 */ /* 0x000fe400078e0010 */
[----:B------:R-:W-:-:S05]  /*0a00*/  IMAD.MOV.U32 R9, RZ, RZ, R17 ;  /* 0x000000ffff097224 */ /* 0x000fca00078e0011 */
[----:B------:R-:W1:Y:S08]  /*0a10*/  LDC R0, c[0x0][0x630] ;  /* 0x00018c00ff007b82 */ /* 0x000e700000000800 */
[----:B------:R-:W2:Y:S01]  /*0a20*/  LDC.64 R22, c[0x0][0x620] ;  /* 0x00018800ff167b82 */ /* 0x000ea20000000a00 */
[----:B0-----:R-:W-:-:S04]  /*0a30*/  ISETP.NE.U32.AND P0, PT, R20, RZ, PT ;  /* 0x000000ff1400720c */ /* 0x001fc80003f05070 */
[----:B------:R-:W-:-:S13]  /*0a40*/  ISETP.NE.AND.EX P0, PT, R21, RZ, PT, P0 ;  /* 0x000000ff1500720c */ /* 0x000fda0003f05300 */
[----:B-12---:R-:W-:Y:S05]  /*0a50*/  @!P0 BRA `(.L_x_6) ;  /* 0x0000000000288947 */ /* 0x006fea0003800000 */
[----:B------:R-:W0:Y:S02]  /*0a60*/  LDC R13, c[0x0][0x634] ;  /* 0x00018d00ff0d7b82 */ /* 0x000e240000000800 */
[----:B0-----:R-:W-:-:S05]  /*0a70*/  IADD3 R13, P0, R16, R13, RZ ;  /* 0x0000000d100d7210 */ /* 0x001fca0007f1e0ff */
[----:B------:R-:W-:-:S04]  /*0a80*/  IMAD.X R15, RZ, RZ, R17, P0 ;  /* 0x000000ffff0f7224 */ /* 0x000fc800000e0611 */
[----:B------:R-:W-:-:S04]  /*0a90*/  IMAD.WIDE.U32 R8, R15, R20, RZ ;  /* 0x000000140f087225 */ /* 0x000fc800078e00ff */
[----:B------:R-:W-:-:S04]  /*0aa0*/  IMAD.WIDE.U32 R10, P0, R13, R21, R8 ;  /* 0x000000150d0a7225 */ /* 0x000fc80007800008 */
[----:B------:R-:W-:-:S04]  /*0ab0*/  IMAD.WIDE.U32 R8, R13, R20, RZ ;  /* 0x000000140d087225 */ /* 0x000fc800078e00ff */
[----:B------:R-:W-:Y:S01]  /*0ac0*/  IMAD.X R13, RZ, RZ, RZ, P0 ;  /* 0x000000ffff0d7224 */ /* 0x000fe200000e06ff */
[----:B------:R-:W-:Y:S01]  /*0ad0*/  IADD3 RZ, P0, R9, R10, RZ ;  /* 0x0000000a09ff7210 */ /* 0x000fe20007f1e0ff */
[----:B------:R-:W-:-:S04]  /*0ae0*/  IMAD.MOV.U32 R12, RZ, RZ, R11 ;  /* 0x000000ffff0c7224 */ /* 0x000fc800078e000b */
[----:B------:R-:W-:-:S08]  /*0af0*/  IMAD.WIDE.U32.X R8, R15, R21, R12, P0 ;  /* 0x000000150f087225 */ /* 0x000fd000000e040c */
.L_x_6:
[-CC-:B------:R-:W-:Y:S01]  /*0b00*/  SHF.R.U64 R29, R8, R0.reuse, R9.reuse ;  /* 0x00000000081d7219 */ /* 0x180fe20000001209 */
[----:B------:R-:W0:Y:S01]  /*0b10*/  LDC R12, c[0x0][0x618] ;  /* 0x00018600ff0c7b82 */ /* 0x000e220000000800 */
[----:B------:R-:W-:Y:S01]  /*0b20*/  SHF.R.U32.HI R5, RZ, R0, R9 ;  /* 0x00000000ff057219 */ /* 0x000fe20000011609 */
[----:B------:R-:W-:Y:S01]  /*0b30*/  ULDC UR4, c[0x0][0x150] ;  /* 0x0000540000047ab9 */ /* 0x000fe20000000800 */
[----:B------:R-:W-:Y:S02]  /*0b40*/  IADD3 R11, P0, RZ, -R29, RZ ;  /* 0x8000001dff0b7210 */ /* 0x000fe40007f1e0ff */
[----:B------:R-:W-:-:S03]  /*0b50*/  I2FP.F32.U32 R0, R4 ;  /* 0x0000000400007245 */ /* 0x000fc60000201000 */
[----:B------:R-:W1:Y:S01]  /*0b60*/  LDC.64 R24, c[0x0][0x640] ;  /* 0x00019000ff187b82 */ /* 0x000e620000000a00 */
[----:B------:R-:W-:Y:S02]  /*0b70*/  IMAD.X R13, RZ, RZ, ~R5, P0 ;  /* 0x000000ffff0d7224 */ /* 0x000fe400000e0e05 */
[----:B------:R-:W-:Y:S01]  /*0b80*/  FMUL R0, R0, UR4 ;  /* 0x0000000400007c20 */ /* 0x000fe20008400000 */
[----:B------:R-:W-:Y:S01]  /*0b90*/  IMAD.WIDE.U32 R8, R11, R22, R16 ;  /* 0x000000160b087225 */ /* 0x000fe200078e0010 */
[----:B------:R-:W-:-:S03]  /*0ba0*/  ULDC UR4, c[0x0][0x154] ;  /* 0x0000550000047ab9 */ /* 0x000fc60000000800 */
[----:B------:R-:W-:Y:S01]  /*0bb0*/  IMAD R10, R13, R22, RZ ;  /* 0x000000160d0a7224 */ /* 0x000fe200078e02ff */
[----:B------:R-:W2:Y:S01]  /*0bc0*/  LDC R5, c[0x0][0x144] ;  /* 0x00005100ff057b82 */ /* 0x000ea20000000800 */
[----:B------:R-:W3:Y:S02]  /*0bd0*/  F2I.U32.TRUNC.NTZ R0, R0 ;  /* 0x0000000000007305 */ /* 0x000ee4000020f000 */
[----:B------:R-:W-:-:S04]  /*0be0*/  IMAD R11, R11, R23, R10 ;  /* 0x000000170b0b7224 */ /* 0x000fc800078e020a */
[----:B------:R-:W-:Y:S01]  /*0bf0*/  IMAD.IADD R9, R9, 0x1, R11 ;  /* 0x0000000109097824 */ /* 0x000fe200078e020b */
[----:B------:R-:W4:Y:S01]  /*0c00*/  LDC R14, c[0x0][0x608] ;  /* 0x00018200ff0e7b82 */ /* 0x000f220000000800 */
[----:B------:R-:W-:-:S03]  /*0c10*/  IMAD.MOV.U32 R11, RZ, RZ, -0x1 ;  /* 0xffffffffff0b7424 */ /* 0x000fc600078e00ff */
[--C-:B0-----:R-:W-:Y:S02]  /*0c20*/  SHF.R.U64 R20, R8, R12, R9.reuse ;  /* 0x0000000c08147219 */ /* 0x101fe40000001209 */
[----:B------:R-:W-:Y:S02]  /*0c30*/  I2FP.F32.U32 R8, R6 ;  /* 0x0000000600087245 */ /* 0x000fe40000201000 */
[----:B------:R-:W0:Y:S01]  /*0c40*/  LDC R22, c[0x0][0x658] ;  /* 0x00019600ff167b82 */ /* 0x000e220000000800 */
[----:B-1----:R-:W-:Y:S01]  /*0c50*/  ISETP.NE.U32.AND P0, PT, R24, RZ, PT ;  /* 0x000000ff1800720c */ /* 0x002fe20003f05070 */
[----:B---3--:R-:W-:Y:S01]  /*0c60*/  IMAD.MOV R10, RZ, RZ, -R0 ;  /* 0x000000ffff0a7224 */ /* 0x008fe200078e0a00 */
[----:B------:R-:W-:Y:S01]  /*0c70*/  SHF.R.U32.HI R9, RZ, R12, R9 ;  /* 0x0000000cff097219 */ /* 0x000fe20000011609 */
[----:B------:R-:W-:Y:S01]  /*0c80*/  FMUL R8, R8, UR4 ;  /* 0x0000000408087c20 */ /* 0x000fe20008400000 */
[----:B------:R-:W-:-:S03]  /*0c90*/  ISETP.NE.AND.EX P0, PT, R25, RZ, PT, P0 ;  /* 0x000000ff1900720c */ /* 0x000fc60003f05300 */
[----:B------:R-:W1:Y:S01]  /*0ca0*/  LDC R15, c[0x0][0x148] ;  /* 0x00005200ff0f7b82 */ /* 0x000e620000000800 */
[----:B--2---:R-:W-:-:S07]  /*0cb0*/  IMAD R0, R5, R10, R4 ;  /* 0x0000000a05007224 */ /* 0x004fce00078e0204 */
[----:B------:R-:W2:Y:S01]  /*0cc0*/  LDC R23, c[0x0][0x600] ;  /* 0x00018000ff177b82 */ /* 0x000ea20000000800 */
[-CC-:B----4-:R-:W-:Y:S02]  /*0cd0*/  SHF.R.U64 R28, R20, R14.reuse, R9.reuse ;  /* 0x0000000e141c7219 */ /* 0x190fe40000001209 */
[----:B------:R-:W-:Y:S01]  /*0ce0*/  SHF.R.U32.HI R5, RZ, R14, R9 ;  /* 0x0000000eff057219 */ /* 0x000fe20000011609 */
[----:B------:R-:W-:Y:S01]  /*0cf0*/  IMAD.MOV.U32 R9, RZ, RZ, 0x1 ;  /* 0x00000001ff097424 */ /* 0x000fe200078e00ff */
[----:B------:R3:W4:Y:S03]  /*0d00*/  F2I.U32.TRUNC.NTZ R14, R8 ;  /* 0x00000008000e7305 */ /* 0x000726000020f000 */
[----:B------:R-:W1:Y:S01]  /*0d10*/  LDC R26, c[0x0][0x648] ;  /* 0x00019200ff1a7b82 */ /* 0x000e620000000800 */
[-C--:B0-----:R-:W-:Y:S02]  /*0d20*/  SHF.L.U32 R4, R11, R22.reuse, RZ ;  /* 0x000000160b047219 */ /* 0x081fe400000006ff */
[----:B------:R-:W-:-:S02]  /*0d30*/  SHF.R.U64 R30, R28, R22, R5 ;  /* 0x000000161c1e7219 */ /* 0x000fc40000001205 */
[----:B------:R-:W-:Y:S02]  /*0d40*/  LOP3.LUT R13, RZ, R4, RZ, 0x33, !PT ;  /* 0x00000004ff0d7212 */ /* 0x000fe400078e33ff */
[-C--:B------:R-:W-:Y:S01]  /*0d50*/  SHF.R.U32.HI R5, RZ, R22.reuse, R5 ;  /* 0x00000016ff057219 */ /* 0x080fe20000011605 */
[----:B------:R-:W0:Y:S01]  /*0d60*/  LDC R27, c[0x0][0x638] ;  /* 0x00018e00ff1b7b82 */ /* 0x000e220000000800 */
[----:B------:R-:W-:Y:S01]  /*0d70*/  SHF.L.U32 R12, R9, R22, RZ ;  /* 0x00000016090c7219 */ /* 0x000fe200000006ff */
[----:B------:R-:W-:-:S06]  /*0d80*/  IMAD.MOV.U32 R4, RZ, RZ, R30 ;  /* 0x000000ffff047224 */ /* 0x000fcc00078e001e */
[----:B------:R-:W0:Y:S01]  /*0d90*/  LDC R39, c[0x0][0x610] ;  /* 0x00018400ff277b82 */ /* 0x000e220000000800 */
[----:B---34-:R-:W-:Y:S05]  /*0da0*/  @!P0 BRA `(.L_x_7) ;  /* 0x0000000000288947 */ /* 0x018fea0003800000 */
[----:B------:R-:W3:Y:S02]  /*0db0*/  LDC R11, c[0x0][0x64c] ;  /* 0x00019300ff0b7b82 */ /* 0x000ee40000000800 */
[----:B---3--:R-:W-:-:S05]  /*0dc0*/  IADD3 R11, P0, R30, R11, RZ ;  /* 0x0000000b1e0b7210 */ /* 0x008fca0007f1e0ff */
        /* <DEDUP_REMOVED lines=8> */
.L_x_7:
[----:B-1----:R-:W-:Y:S01]  /*0e50*/  SHF.R.U64 R4, R4, R26, R5 ;  /* 0x0000001a04047219 */ /* 0x002fe20000001205 */
[----:B--2---:R-:W-:Y:S01]  /*0e60*/  VIADD R5, R23, 0xffffffff ;  /* 0xffffffff17057836 */ /* 0x004fe20000000000 */
[----:B------:R-:W-:Y:S01]  /*0e70*/  LOP3.LUT R13, R28, R13, RZ, 0xc0, !PT ;  /* 0x0000000d1c0d7212 */ /* 0x000fe200078ec0ff */
[----:B------:R-:W-:Y:S02]  /*0e80*/  IMAD.MOV R14, RZ, RZ, -R14 ;  /* 0x000000ffff0e7224 */ /* 0x000fe400078e0a0e */
[----:B------:R-:W-:Y:S01]  /*0e90*/  IMAD.MOV R8, RZ, RZ, -R4 ;  /* 0x000000ffff087224 */ /* 0x000fe200078e0a04 */
[----:B------:R-:W-:Y:S01]  /*0ea0*/  LOP3.LUT R5, R20, R5, RZ, 0xc0, !PT ;  /* 0x0000000514057212 */ /* 0x000fe200078ec0ff */
[----:B------:R-:W-:Y:S02]  /*0eb0*/  IMAD R13, R12, R4, R13 ;  /* 0x000000040c0d7224 */ /* 0x000fe400078e020d */
[----:B------:R-:W-:Y:S02]  /*0ec0*/  @P3 IMAD R0, R15, R14, R6 ;  /* 0x0000000e0f003224 */ /* 0x000fe400078e0206 */
[----:B0-----:R-:W-:-:S02]  /*0ed0*/  IMAD R4, R8, R27, R30 ;  /* 0x0000001b08047224 */ /* 0x001fc400078e021e */
[----:B------:R-:W-:Y:S02]  /*0ee0*/  IMAD R39, R13, R39, R0 ;  /* 0x000000270d277224 */ /* 0x000fe400078e0200 */
[----:B------:R-:W-:Y:S02]  /*0ef0*/  IMAD R4, R4, R23, R5 ;  /* 0x0000001704047224 */ /* 0x000fe400078e0205 */
[----:B------:R-:W-:-:S03]  /*0f00*/  IMAD.MOV.U32 R0, RZ, RZ, 0x1 ;  /* 0x00000001ff007424 */ /* 0x000fc600078e00ff */
[----:B------:R-:W-:Y:S02]  /*0f10*/  SEL R40, R4, R39, !P3 ;  /* 0x0000002704287207 */ /* 0x000fe40005800000 */
[----:B------:R-:W-:-:S07]  /*0f20*/  SEL R39, R39, R4, !P3 ;  /* 0x0000000427277207 */ /* 0x000fce0005800000 */
.L_x_5:
[----:B------:R-:W-:-:S08]  /*0f30*/  NOP ;  /* 0x0000000000007918 */ /* 0x000fd00000000000 */
[----:B------:R-:W0:Y:S02]  /*0f40*/  USETMAXREG.TRY_ALLOC.CTAPOOL UP0, 0xe8 ;  /* 0x000000e8000079c8 */ /* 0x000e240008000600 */
[----:B0-----:R-:W-:-:S13]  /*0f50*/  PLOP3.LUT P0, PT, PT, PT, UP0, 0x80, 0x0 ;  /* 0x000000000000781c */ /* 0x001fda0003f0f008 */
[----:B------:R-:W-:Y:S05]  /*0f60*/  @!P0 BRA `(.L_x_5) ;  /* 0xfffffffc00f08947 */ /* 0x000fea000383ffff */
[----:B------:R-:W-:Y:S01]  /*0f70*/  ULDC.64 UR4, c[0x0][0x598] ;  /* 0x0001660000047ab9 */ /* 0x000fe20000000a00 */
[----:B------:R-:W-:Y:S01]  /*0f80*/  ULDC.64 UR38, c[0x0][0x208] ;  /* 0x0000820000267ab9 */ /* 0x000fe20000000a00 */
[----:B------:R-:W-:-:S04]  /*0f90*/  ISETP.NE.U32.AND P0, PT, RZ, UR4, PT ;  /* 0x00000004ff007c0c */ /* 0x000fc8000bf05070 */
[----:B------:R-:W-:-:S13]  /*0fa0*/  ISETP.NE.AND.EX P0, PT, RZ, UR5, PT, P0 ;  /* 0x00000005ff007c0c */ /* 0x000fda000bf05300 */
[----:B------:R-:W-:Y:S05]  /*0fb0*/  @!P0 BRA `(.L_x_8) ;  /* 0x00000000001c8947 */ /* 0x000fea0003800000 */
[----:B------:R-:W0:Y:S02]  /*0fc0*/  LDC.64 R4, c[0x0][0x598] ;  /* 0x00016600ff047b82 */ /* 0x000e240000000a00 */
[----:B0-----:R-:W2:Y:S02]  /*0fd0*/  LDG.E.64 R4, desc[UR38][R4.64] ;  /* 0x0000002604047981 */ /* 0x001ea4000c1e1b00 */
[----:B--2---:R-:W-:-:S04]  /*0fe0*/  ISETP.NE.U32.AND P0, PT, R4, RZ, PT ;  /* 0x000000ff0400720c */ /* 0x004fc80003f05070 */
[----:B------:R-:W-:-:S13]  /*0ff0*/  ISETP.NE.AND.EX P0, PT, R5, RZ, PT, P0 ;  /* 0x000000ff0500720c */ /* 0x000fda0003f05300 */
[----:B------:R-:W-:Y:S05]  /*1000*/  @!P0 BRA `(.L_x_8) ;  /* 0x0000000000088947 */ /* 0x000fea0003800000 */
[----:B------:R0:W5:Y:S01]  /*1010*/  LD.E R28, desc[UR38][R4.64] ;  /* 0x00000026041c7980 */ /* 0x000162000c101900 */
[----:B------:R-:W-:Y:S05]  /*1020*/  BRA `(.L_x_9) ;  /* 0x0000000000247947 */ /* 0x000fea0003800000 */
.L_x_8:
[----:B------:R-:W-:Y:S02]  /*1030*/  ULDC.64 UR4, c[0x0][0x588] ;  /* 0x0001620000047ab9 */ /* 0x000fe40000000a00 */
[----:B------:R-:W-:-:S04]  /*1040*/  ISETP.NE.U32.AND P0, PT, RZ, UR4, PT ;  /* 0x00000004ff007c0c */ /* 0x000fc8000bf05070 */
[----:B------:R-:W-:-:S13]  /*1050*/  ISETP.NE.AND.EX P0, PT, RZ, UR5, PT, P0 ;  /* 0x00000005ff007c0c */ /* 0x000fda000bf05300 */
[----:B------:R-:W-:Y:S05]  /*1060*/  @!P0 BRA `(.L_x_10) ;  /* 0x00000000000c8947 */ /* 0x000fea0003800000 */
[----:B------:R-:W0:Y:S02]  /*1070*/  LDC.64 R4, c[0x0][0x588] ;  /* 0x00016200ff047b82 */ /* 0x000e240000000a00 */
[----:B0-----:R1:W5:Y:S01]  /*1080*/  LDG.E R28, desc[UR38][R4.64] ;  /* 0x00000026041c7981 */ /* 0x001362000c1e1900 */
[----:B------:R-:W-:Y:S05]  /*1090*/  BRA `(.L_x_9) ;  /* 0x0000000000087947 */ /* 0x000fea0003800000 */
.L_x_10:
[----:B------:R-:W-:Y:S02]  /*10a0*/  ULDC UR4, c[0x0][0x580] ;  /* 0x0001600000047ab9 */ /* 0x000fe40000000800 */
[----:B------:R-:W-:-:S07]  /*10b0*/  IMAD.U32 R28, RZ, RZ, UR4 ;  /* 0x00000004ff1c7e24 */ /* 0x000fce000f8e00ff */
.L_x_9:
[----:B------:R-:W-:Y:S02]  /*10c0*/  ULDC.64 UR4, c[0x0][0x5a0] ;  /* 0x0001680000047ab9 */ /* 0x000fe40000000a00 */
[----:B------:R-:W-:-:S04]  /*10d0*/  ISETP.NE.U32.AND P0, PT, RZ, UR4, PT ;  /* 0x00000004ff007c0c */ /* 0x000fc8000bf05070 */
[----:B------:R-:W-:-:S13]  /*10e0*/  ISETP.NE.AND.EX P0, PT, RZ, UR5, PT, P0 ;  /* 0x00000005ff007c0c */ /* 0x000fda000bf05300 */
[----:B------:R-:W-:Y:S05]  /*10f0*/  @!P0 BRA `(.L_x_11) ;  /* 0x00000000001c8947 */ /* 0x000fea0003800000 */
[----:B01----:R-:W0:Y:S02]  /*1100*/  LDC.64 R4, c[0x0][0x5a0] ;  /* 0x00016800ff047b82 */ /* 0x003e240000000a00 */
[----:B0-----:R-:W2:Y:S02]  /*1110*/  LDG.E.64 R4, desc[UR38][R4.64] ;  /* 0x0000002604047981 */ /* 0x001ea4000c1e1b00 */
[----:B--2---:R-:W-:-:S04]  /*1120*/  ISETP.NE.U32.AND P0, PT, R4, RZ, PT ;  /* 0x000000ff0400720c */ /* 0x004fc80003f05070 */
[----:B------:R-:W-:-:S13]  /*1130*/  ISETP.NE.AND.EX P0, PT, R5, RZ, PT, P0 ;  /* 0x000000ff0500720c */ /* 0x000fda0003f05300 */
[----:B------:R-:W-:Y:S05]  /*1140*/  @!P0 BRA `(.L_x_11) ;  /* 0x0000000000088947 */ /* 0x000fea0003800000 */
[----:B------:R0:W5:Y:S01]  /*1150*/  LD.E R30, desc[UR38][R4.64] ;  /* 0x00000026041e7980 */ /* 0x000162000c101900 */
[----:B------:R-:W-:Y:S05]  /*1160*/  BRA `(.L_x_12) ;  /* 0x0000000000247947 */ /* 0x000fea0003800000 */
.L_x_11:
[----:B------:R-:W-:Y:S02]  /*1170*/  ULDC.64 UR4, c[0x0][0x590] ;  /* 0x0001640000047ab9 */ /* 0x000fe40000000a00 */
[----:B------:R-:W-:-:S04]  /*1180*/  ISETP.NE.U32.AND P0, PT, RZ, UR4, PT ;  /* 0x00000004ff007c0c */ /* 0x000fc8000bf05070 */
[----:B------:R-:W-:-:S13]  /*1190*/  ISETP.NE.AND.EX P0, PT, RZ, UR5, PT, P0 ;  /* 0x00000005ff007c0c */ /* 0x000fda000bf05300 */
[----:B------:R-:W-:Y:S05]  /*11a0*/  @!P0 BRA `(.L_x_13) ;  /* 0x00000000000c8947 */ /* 0x000fea0003800000 */
[----:B------:R-:W2:Y:S02]  /*11b0*/  LDC.64 R30, c[0x0][0x590] ;  /* 0x00016400ff1e7b82 */ /* 0x000ea40000000a00 */
[----:B--2---:R2:W5:Y:S01]  /*11c0*/  LDG.E R30, desc[UR38][R30.64] ;  /* 0x000000261e1e7981 */ /* 0x004562000c1e1900 */
[----:B------:R-:W-:Y:S05]  /*11d0*/  BRA `(.L_x_12) ;  /* 0x0000000000087947 */ /* 0x000fea0003800000 */
.L_x_13:
[----:B------:R-:W-:Y:S02]  /*11e0*/  ULDC UR4, c[0x0][0x584] ;  /* 0x0001610000047ab9 */ /* 0x000fe40000000800 */
[----:B------:R-:W-:-:S07]  /*11f0*/  IMAD.U32 R30, RZ, RZ, UR4 ;  /* 0x00000004ff1e7e24 */ /* 0x000fce000f8e00ff */
.L_x_12:
[----:B------:R-:W-:-:S13]  /*1200*/  LOP3.LUT P0, RZ, R0, 0xff, RZ, 0xc0, !PT ;  /* 0x000000ff00ff7812 */ /* 0x000fda000780c0ff */
[----:B------:R-:W-:Y:S05]  /*1210*/  @!P0 EXIT ;  /* 0x000000000000894d */ /* 0x000fea0003800000 */
[----:B------:R-:W3:Y:S01]  /*1220*/  LDC R32, c[0x0][0x658] ;  /* 0x00019600ff207b82 */ /* 0x000ee20000000800 */
[----:B------:R-:W-:Y:S01]  /*1230*/  LOP3.LUT R7, R7, 0x1, RZ, 0xc0, !PT ;  /* 0x0000000107077812 */ /* 0x000fe200078ec0ff */
[----:B------:R-:W-:Y:S01]  /*1240*/  ULDC.64 UR6, c[0x0][0x288] ;  /* 0x0000a20000067ab9 */ /* 0x000fe20000000a00 */
[----:B------:R-:W-:Y:S01]  /*1250*/  SHF.R.U32.HI R0, RZ, 0x2, R2 ;  /* 0x00000002ff007819 */ /* 0x000fe20000011602 */
[----:B------:R-:W-:Y:S01]  /*1260*/  UIADD3 UR4, UR7, 0x1f, URZ ;  /* 0x0000001f07047890 */ /* 0x000fe2000fffe03f */
[----:B------:R-:W-:Y:S01]  /*1270*/  SHF.R.U32.HI R3, RZ, 0x1, R3 ;  /* 0x00000001ff037819 */ /* 0x000fe20000011603 */
[----:B01----:R-:W-:Y:S01]  /*1280*/  IMAD.SHL.U32 R5, R7, 0x40, RZ ;  /* 0x0000004007057824 */ /* 0x003fe200078e00ff */
[----:B------:R-:W-:Y:S01]  /*1290*/  LOP3.LUT R0, R0, 0x7, RZ, 0xc0, !PT ;  /* 0x0000000700007812 */ /* 0x000fe200078ec0ff */
[----:B------:R-:W0:Y:S01]  /*12a0*/  LDC.64 R34, c[0x0][0x5c8] ;  /* 0x00017200ff227b82 */ /* 0x000e220000000a00 */
[----:B------:R-:W-:Y:S01]  /*12b0*/  USHF.R.S32.HI UR5, URZ, 0x1f, UR4 ;  /* 0x0000001f3f057899 */ /* 0x000fe20008011404 */
[----:B------:R-:W-:Y:S01]  /*12c0*/  LOP3.LUT R3, R3, 0x30, RZ, 0xc0, !PT ;  /* 0x0000003003037812 */ /* 0x000fe200078ec0ff */
[----:B------:R-:W-:Y:S01]  /*12d0*/  IMAD.U32 R4, RZ, RZ, UR6 ;  /* 0x00000006ff047e24 */ /* 0x000fe2000f8e00ff */
[--C-:B------:R-:W-:Y:S01]  /*12e0*/  LOP3.LUT R22, R5, 0x40, R0.reuse, 0xe2, !PT ;  /* 0x0000004005167812 */ /* 0x100fe200078ee200 */
[----:B------:R-:W-:Y:S01]  /*12f0*/  ULEA.HI UR5, UR5, UR4, URZ, 0x5 ;  /* 0x0000000405057291 */ /* 0x000fe2000f8f283f */
[-C--:B------:R-:W-:Y:S01]  /*1300*/  IADD3 R0, RZ, -R3.reuse, -R0 ;  /* 0x80000003ff007210 */ /* 0x080fe20007ffe800 */
[----:B------:R-:W-:Y:S01]  /*1310*/  IMAD.MOV.U32 R5, RZ, RZ, 0x1 ;  /* 0x00000001ff057424 */ /* 0x000fe200078e00ff */
[----:B------:R-:W-:Y:S01]  /*1320*/  LOP3.LUT R22, R22, R3, RZ, 0xfc, !PT ;  /* 0x0000000316167212 */ /* 0x000fe200078efcff */
[----:B------:R-:W-:Y:S01]  /*1330*/  USHF.R.S32.HI UR43, URZ, 0x5, UR5 ;  /* 0x000000053f2b7899 */ /* 0x000fe20008011405 */
[----:B------:R-:W-:Y:S01]  /*1340*/  IMAD.MOV.U32 R3, RZ, RZ, -0x1 ;  /* 0xffffffffff037424 */ /* 0x000fe200078e00ff */
[C---:B--2---:R-:W-:Y:S01]  /*1350*/  LOP3.LUT R31, R2.reuse, 0x3, RZ, 0xc0, !PT ;  /* 0x00000003021f7812 */ /* 0x044fe200078ec0ff */
[----:B------:R-:W-:Y:S01]  /*1360*/  IMAD R0, R7, -0x40, R0 ;  /* 0xffffffc007007824 */ /* 0x000fe200078e0200 */
[----:B------:R-:W-:Y:S01]  /*1370*/  UISETP.LT.AND UP0, UPT, UR43, 0x1, UPT ;  /* 0x000000012b00788c */ /* 0x000fe2000bf01270 */
[----:B------:R-:W-:Y:S01]  /*1380*/  LOP3.LUT R36, R2, 0x80, RZ, 0xc0, !PT ;  /* 0x0000008002247812 */ /* 0x000fe200078ec0ff */
[----:B------:R-:W-:Y:S01]  /*1390*/  ULDC UR4, c[0x0][0x284] ;  /* 0x0000a10000047ab9 */ /* 0x000fe20000000800 */
[-C--:B---3--:R-:W-:Y:S01]  /*13a0*/  SHF.L.U32 R3, R3, R32.reuse, RZ ;  /* 0x0000002003037219 */ /* 0x088fe200000006ff */
[----:B------:R-:W-:Y:S01]  /*13b0*/  USEL UR44, UR43, 0x1, UP0 ;  /* 0x000000012b2c7887 */ /* 0x000fe20008000000 */
[----:B------:R-:W-:Y:S01]  /*13c0*/  IMAD R31, R31, -0x2, R4 ;  /* 0xfffffffe1f1f7824 */ /* 0x000fe200078e0204 */
[----:B------:R-:W-:Y:S01]  /*13d0*/  SHF.L.U32 R32, R5, R32, RZ ;  /* 0x0000002005207219 */ /* 0x000fe200000006ff */
[----:B------:R-:W-:Y:S01]  /*13e0*/  VIADD R38, R0, UR4 ;  /* 0x0000000400267c36 */ /* 0x000fe20008000000 */
[----:B------:R-:W-:Y:S01]  /*13f0*/  LOP3.LUT R50, R18, 0x1, RZ, 0xfc, !PT ;  /* 0x0000000112327812 */ /* 0x000fe200078efcff */
[----:B------:R-:W-:Y:S01]  /*1400*/  IMAD.MOV.U32 R23, RZ, RZ, RZ ;  /* 0x000000ffff177224 */ /* 0x000fe200078e00ff */
[----:B------:R-:W-:Y:S01]  /*1410*/  SHF.R.U32.HI R36, RZ, 0x7, R36 ;  /* 0x00000007ff247819 */ /* 0x000fe20000011624 */
[----:B------:R-:W-:Y:S01]  /*1420*/  UIADD3 UR44, UR43, -UR44, URZ ;  /* 0x8000002c2b2c7290 */ /* 0x000fe2000fffe03f */
[C---:B0-----:R-:W-:Y:S01]  /*1430*/  SHF.L.U64.HI R33, R34.reuse, 0x3, R35 ;  /* 0x0000000322217819 */ /* 0x041fe20000010223 */
[----:B------:R-:W-:Y:S01]  /*1440*/  IMAD.SHL.U32 R34, R34, 0x8, RZ ;  /* 0x0000000822227824 */ /* 0x000fe200078e00ff */
[----:B------:R-:W-:Y:S01]  /*1450*/  LOP3.LUT R37, RZ, R3, RZ, 0x33, !PT ;  /* 0x00000003ff257212 */ /* 0x000fe200078e33ff */
[----:B------:R-:W-:Y:S01]  /*1460*/  IMAD.SHL.U32 R35, R2, 0x2, RZ ;  /* 0x0000000202237824 */ /* 0x000fe200078e00ff */
[----:B------:R-:W-:Y:S01]  /*1470*/  UMOV UR40, URZ ;  /* 0x0000003f00287c82 */ /* 0x000fe20008000000 */
[----:B------:R-:W-:-:S06]  /*1480*/  UMOV UR41, URZ ;  /* 0x0000003f00297c82 */ /* 0x000fcc0008000000 */
.L_x_39:
[----:B0-----:R-:W0:Y:S01]  /*1490*/  SHFL.IDX PT, R0, R36, RZ, 0x1f ;  /* 0x00001fff24007589 */ /* 0x001e2200000e0000 */
[----:B------:R-:W1:Y:S01]  /*14a0*/  S2UR UR7, SR_CgaCtaId ;  /* 0x00000000000779c3 */ /* 0x000e620000008800 */
[----:B------:R-:W-:Y:S01]  /*14b0*/  UMOV UR6, 0x400 ;  /* 0x0000040000067882 */ /* 0x000fe20000000000 */
[----:B0-----:R-:W-:Y:S01]  /*14c0*/  R2UR UR4, R0 ;  /* 0x00000000000472ca */ /* 0x001fe200000e0000 */
[----:B-1----:R-:W-:-:S12]  /*14d0*/  ULEA UR6, UR7, UR6, 0x18 ;  /* 0x0000000607067291 */ /* 0x002fd8000f8ec03f */
[----:B------:R-:W-:-:S04]  /*14e0*/  ULEA.HI UR5, UR4, UR4, URZ, 0x1 ;  /* 0x0000000404057291 */ /* 0x000fc8000f8f083f */
[----:B------:R-:W-:-:S04]  /*14f0*/  ULOP3.LUT UR5, UR5, 0xffffe, URZ, 0xc0, !UPT ;  /* 0x000ffffe05057892 */ /* 0x000fc8000f8ec03f */
[----:B------:R-:W-:-:S03]  /*1500*/  UIADD3 UR5, UR4, -UR5, URZ ;  /* 0x8000000504057290 */ /* 0x000fc6000fffe03f */
[----:B------:R-:W-:Y:S01]  /*1510*/  ULDC UR4, c[0x0][0x28c] ;  /* 0x0000a30000047ab9 */ /* 0x000fe20000000800 */
[----:B------:R-:W-:Y:S01]  /*1520*/  ULEA UR5, UR5, UR6, 0xc ;  /* 0x0000000605057291 */ /* 0x000fe2000f8e603f */
[----:B------:R-:W-:-:S03]  /*1530*/  ISETP.LT.AND P0, PT, RZ, UR4, PT ;  /* 0x00000004ff007c0c */ /* 0x000fc6000bf01270 */
[----:B------:R-:W-:-:S04]  /*1540*/  UIADD3 UR5, UR5, 0x280, URZ ;  /* 0x0000028005057890 */ /* 0x000fc8000fffe03f */
[----:B------:R-:W-:-:S04]  /*1550*/  USHF.R.U32.HI UR5, URZ, 0x4, UR5 ;  /* 0x000000043f057899 */ /* 0x000fc80008011605 */
[----:B------:R-:W-:-:S04]  /*1560*/  ULOP3.LUT UR5, UR5, 0x3fff, URZ, 0xc0, !UPT ;  /* 0x00003fff05057892 */ /* 0x000fc8000f8ec03f */
[----:B------:R-:W-:Y:S01]  /*1570*/  ULOP3.LUT UR45, UR5, 0x10000, URZ, 0xfc, !UPT ;  /* 0x00010000052d7892 */ /* 0x000fe2000f8efc3f */
[----:B-----5:R-:W-:Y:S11]  /*1580*/  @P0 BRA `(.L_x_14) ;  /* 0x0000000000400947 */ /* 0x020ff60003800000 */
[----:B------:R-:W-:Y:S01]  /*1590*/  MOV R0, 0x0 ;  /* 0x0000000000007802 */ /* 0x000fe20000000f00 */
[----:B------:R-:W-:Y:S01]  /*15a0*/  ULDC.64 UR4, c[0x4][0x68] ;  /* 0x01001a0000047ab9 */ /* 0x000fe20000000a00 */
[----:B------:R-:W-:Y:S01]  /*15b0*/  ULDC.64 UR6, c[0x4][0x8] ;  /* 0x0100020000067ab9 */ /* 0x000fe20000000a00 */
[----:B------:R-:W-:Y:S01]  /*15c0*/  IMAD.U32 R4, RZ, RZ, UR4 ;  /* 0x00000004ff047e24 */ /* 0x000fe2000f8e00ff */
[----:B------:R0:W1:Y:S01]  /*15d0*/  LDC.64 R2, c[0x4][R0] ;  /* 0x0100000000027b82 */ /* 0x0000620000000a00 */
[----:B------:R-:W-:Y:S01]  /*15e0*/  IMAD.U32 R5, RZ, RZ, UR5 ;  /* 0x00000005ff057e24 */ /* 0x000fe2000f8e00ff */
[----:B------:R-:W-:Y:S01]  /*15f0*/  ULDC.64 UR4, c[0x4][0x70] ;  /* 0x01001c0000047ab9 */ /* 0x000fe20000000a00 */
[----:B------:R-:W-:Y:S02]  /*1600*/  IMAD.U32 R10, RZ, RZ, UR6 ;  /* 0x00000006ff0a7e24 */ /* 0x000fe4000f8e00ff */
[----:B------:R-:W-:Y:S02]  /*1610*/  IMAD.U32 R6, RZ, RZ, UR4 ;  /* 0x00000004ff067e24 */ /* 0x000fe4000f8e00ff */
[----:B------:R-:W-:-:S02]  /*1620*/  IMAD.U32 R7, RZ, RZ, UR5 ;  /* 0x00000005ff077e24 */ /* 0x000fc4000f8e00ff */
[----:B------:R-:W-:Y:S02]  /*1630*/  IMAD.U32 R11, RZ, RZ, UR7 ;  /* 0x00000007ff0b7e24 */ /* 0x000fe4000f8e00ff */
[----:B------:R-:W-:Y:S02]  /*1640*/  IMAD.MOV.U32 R8, RZ, RZ, 0x1e1 ;  /* 0x000001e1ff087424 */ /* 0x000fe400078e00ff */
[----:B------:R-:W-:Y:S02]  /*1650*/  IMAD.MOV.U32 R12, RZ, RZ, 0x1 ;  /* 0x00000001ff0c7424 */ /* 0x000fe400078e00ff */
[----:B0-----:R-:W-:-:S07]  /*1660*/  IMAD.MOV.U32 R13, RZ, RZ, RZ ;  /* 0x000000ffff0d7224 */ /* 0x001fce00078e00ff */
[----:B------:R-:W-:-:S07]  /*1670*/  LEPC R20, `(.L_x_14) ;  /* 0x000000001014794e */ /* 0x000fce0000000000 */
[----:B-1---5:R-:W-:Y:S05]  /*1680*/  CALL.ABS.NOINC R2 ;  /* 0x0000000002007343 */ /* 0x022fea0003c00000 */
.L_x_14:
[----:B------:R-:W-:-:S13]  /*1690*/  ISETP.NE.AND P0, PT, R50, 0x3, PT ;  /* 0x000000033200780c */ /* 0x000fda0003f05270 */
[----:B------:R-:W-:Y:S05]  /*16a0*/  @!P0 BRA `(.L_x_15) ;  /* 0x0000000000048947 */ /* 0x000fea0003800000 */
[----:B------:R-:W-:Y:S01]  /*16b0*/  BPT.TRAP 0x1 ;  /* 0x000000040000795c */ /* 0x000fe20000300000 */
.L_x_15:
[----:B------:R-:W0:Y:S01]  /*16c0*/  S2UR UR5, SR_CgaCtaId ;  /* 0x00000000000579c3 */ /* 0x000e220000008800 */
[----:B------:R-:W-:Y:S01]  /*16d0*/  UMOV UR4, 0x400 ;  /* 0x0000040000047882 */ /* 0x000fe20000000000 */
[----:B------:R-:W-:Y:S02]  /*16e0*/  IMAD.U32 R3, RZ, RZ, UR40 ;  /* 0x00000028ff037e24 */ /* 0x000fe4000f8e00ff */
[----:B------:R-:W-:-:S03]  /*16f0*/  IMAD.U32 R0, RZ, RZ, UR41 ;  /* 0x00000029ff007e24 */ /* 0x000fc6000f8e00ff */
[----:B------:R-:W-:Y:S01]  /*1700*/  SHF.L.U32 R3, R3, 0x1f, RZ ;  /* 0x0000001f03037819 */ /* 0x000fe200000006ff */
[----:B0-----:R-:W-:-:S06]  /*1710*/  ULEA UR4, UR5, UR4, 0x18 ;  /* 0x0000000405047291 */ /* 0x001fcc000f8ec03f */
[----:B------:R-:W-:-:S04]  /*1720*/  IMAD.U32 R5, RZ, RZ, UR4 ;  /* 0x00000004ff057e24 */ /* 0x000fc8000f8e00ff */
[----:B------:R-:W-:-:S04]  /*1730*/  IMAD R0, R0, 0x8, R5 ;  /* 0x0000000800007824 */ /* 0x000fc800078e0205 */
[----:B------:R0:W1:Y:S01]  /*1740*/  SYNCS.PHASECHK.TRANS64.TRYWAIT P1, [R0+URZ], R3 ;  /* 0x00000003000075a7 */ /* 0x000062000802017f */
[----:B------:R-:W-:Y:S05]  /*1750*/  @!P0 BRA `(.L_x_16) ;  /* 0x0000000000048947 */ /* 0x000fea0003800000 */
[----:B------:R-:W-:Y:S01]  /*1760*/  BPT.TRAP 0x1 ;  /* 0x000000040000795c */ /* 0x000fe20000300000 */
.L_x_16:
[----:B------:R-:W-:-:S05]  /*1770*/  IMAD.U32 R2, RZ, RZ, UR44 ;  /* 0x0000002cff027e24 */ /* 0x000fca000f8e00ff */
[----:B------:R-:W-:Y:S01]  /*1780*/  ISETP.GE.AND P2, PT, R2, 0x1, PT ;  /* 0x000000010200780c */ /* 0x000fe20003f46270 */
[----:B-1----:R-:W-:-:S12]  /*1790*/  @P1 BRA `(.L_x_17) ;  /* 0x0000000000081947 */ /* 0x002fd80003800000 */
[----:B------:R-:W1:Y:S02]  /*17a0*/  SYNCS.PHASECHK.TRANS64.TRYWAIT P1, [R0+URZ], R3 ;  /* 0x00000003000075a7 */ /* 0x000e64000802017f */
[----:B-1----:R-:W-:Y:S05]  /*17b0*/  @!P1 BRA `(.L_x_18) ;  /* 0x0000003400ec9947 */ /* 0x002fea0003800000 */
.L_x_17:
[----:B------:R-:W-:Y:S05]  /*17c0*/  WARPSYNC.ALL ;  /* 0x0000000000007948 */ /* 0x000fea0003800000 */
[----:B------:R-:W-:Y:S01]  /*17d0*/  R2UR UR4, R5 ;  /* 0x00000000050472ca */ /* 0x000fe200000e0000 */
[----:B------:R-:W-:Y:S01]  /*17e0*/  WARPGROUP.ARRIVE ;  /* 0x00000000000079c5 */ /* 0x000fe20000000000 */
[----:B------:R-:W-:Y:S01]  /*17f0*/  UMOV UR5, 0x80000020 ;  /* 0x8000002000057882 */ /* 0x000fe20000000000 */
[----:B------:R-:W-:-:S10]  /*1800*/  UMOV UR7, 0x80000000 ;  /* 0x8000000000077882 */ /* 0x000fd40000000000 */
[----:B------:R-:W-:-:S04]  /*1810*/  UIADD3 UR4, UR4, 0x34280, URZ ;  /* 0x0003428004047890 */ /* 0x000fc8000fffe03f */
[----:B------:R-:W-:-:S04]  /*1820*/  USHF.R.U32.HI UR4, URZ, 0x4, UR4 ;  /* 0x000000043f047899 */ /* 0x000fc80008011604 */
[----:B------:R-:W-:-:S04]  /*1830*/  ULOP3.LUT UR4, UR4, 0x3fff, URZ, 0xc0, !UPT ;  /* 0x00003fff04047892 */ /* 0x000fc8000f8ec03f */
[----:B------:R-:W-:Y:S02]  /*1840*/  ULOP3.LUT UR9, UR4, 0x10000, URZ, 0xfc, !UPT ;  /* 0x0001000004097892 */ /* 0x000fe4000f8efc3f */
[----:B------:R-:W-:Y:S02]  /*1850*/  ULEA UR4, UR41, UR45, 0x9 ;  /* 0x0000002d29047291 */ /* 0x000fe4000f8e483f */
[----:B------:R-:W-:-:S09]  /*1860*/  ULEA UR6, UR41, UR9, 0x5 ;  /* 0x0000000929067291 */ /* 0x000fd2000f8e283f */
[----:B------:R-:W-:Y:S01]  /*1870*/  HGMMA.64x8x16.F32 R24, gdesc[UR4], RZ, !UPT, gsb0 ;  /* 0x00000000041879f0 */ /* 0x000fe2000c0008ff */
[----:B------:R-:W-:Y:S02]  /*1880*/  UIADD3 UR4, UR4, 0x2, URZ ;  /* 0x0000000204047890 */ /* 0x000fe4000fffe03f */
[----:B------:R-:W-:Y:S01]  /*1890*/  UIADD3 UR6, UR6, 0x2, URZ ;  /* 0x0000000206067890 */ /* 0x000fe2000fffe03f */
[----:B------:R-:W-:Y:S01]  /*18a0*/  UMOV UR5, 0x80000020 ;  /* 0x8000002000057882 */ /* 0x000fe20000000000 */
[----:B------:R-:W-:Y:S01]  /*18b0*/  UMOV UR7, 0x80000000 ;  /* 0x8000000000077882 */ /* 0x000fe20000000000 */
[----:B------:R-:W-:Y:S02]  /*18c0*/  WARPGROUP.DEPBAR.LE gsb0, 0x0 ;  /* 0x00008000000079c5 */ /* 0x000fe40000010000 */
[----:B------:R-:W-:-:S06]  /*18d0*/  WARPGROUP.ARRIVE ;  /* 0x00000000000079c5 */ /* 0x000fcc0000000000 */
[----:B------:R-:W-:Y:S03]  /*18e0*/  HGMMA.64x8x16.F32 R24, gdesc[UR4], R24, gsb0 ;  /* 0x00000000041879f0 */ /* 0x000fe60008000818 */
[----:B------:R-:W-:Y:S02]  /*18f0*/  WARPGROUP.DEPBAR.LE gsb0, 0x0 ;  /* 0x00008000000079c5 */ /* 0x000fe40000010000 */
[----:B------:R-:W-:Y:S05]  /*1900*/  @!P2 BRA `(.L_x_19) ;  /* 0x0000000000e4a947 */ /* 0x000fea0003800000 */
[----:B------:R-:W-:Y:S01]  /*1910*/  UIADD3 UR4, UR41, 0x1, URZ ;  /* 0x0000000129047890 */ /* 0x000fe2000fffe03f */
[----:B01----:R-:W-:Y:S02]  /*1920*/  IMAD.U32 R0, RZ, RZ, UR44 ;  /* 0x0000002cff007e24 */ /* 0x003fe4000f8e00ff */
[----:B------:R-:W-:Y:S01]  /*1930*/  IMAD.U32 R2, RZ, RZ, UR41 ;  /* 0x00000029ff027e24 */ /* 0x000fe2000f8e00ff */
[----:B------:R-:W-:-:S04]  /*1940*/  UISETP.NE.AND UP0, UPT, UR4, 0x1a, UPT ;  /* 0x0000001a0400788c */ /* 0x000fc8000bf05270 */
[----:B------:R-:W-:Y:S02]  /*1950*/  USEL UR5, URZ, 0x1, UP0 ;  /* 0x000000013f057887 */ /* 0x000fe40008000000 */
[----:B------:R-:W-:Y:S02]  /*1960*/  USEL UR8, UR4, URZ, UP0 ;  /* 0x0000003f04087287 */ /* 0x000fe40008000000 */
[----:B------:R-:W-:-:S06]  /*1970*/  ULOP3.LUT UR5, UR40, UR5, URZ, 0x3c, !UPT ;  /* 0x0000000528057292 */ /* 0x000fcc000f8e3c3f */
[----:B------:R-:W-:-:S07]  /*1980*/  IMAD.U32 R7, RZ, RZ, UR5 ;  /* 0x00000005ff077e24 */ /* 0x000fce000f8e00ff */
.L_x_26:
[----:B0-----:R-:W-:Y:S05]  /*1990*/  @!P0 BRA `(.L_x_20) ;  /* 0x0000000000048947 */ /* 0x001fea0003800000 */
[----:B------:R-:W-:Y:S01]  /*19a0*/  BPT.TRAP 0x1 ;  /* 0x000000040000795c */ /* 0x000fe20000300000 */
.L_x_20:
[----:B------:R-:W0:Y:S01]  /*19b0*/  S2UR UR5, SR_CgaCtaId ;  /* 0x00000000000579c3 */ /* 0x000e220000008800 */
[----:B------:R-:W-:Y:S01]  /*19c0*/  UMOV UR4, 0x400 ;  /* 0x0000040000047882 */ /* 0x000fe20000000000 */
[----:B------:R-:W-:Y:S01]  /*19d0*/  IMAD.U32 R6, RZ, RZ, UR8 ;  /* 0x00000008ff067e24 */ /* 0x000fe2000f8e00ff */
[----:B------:R-:W-:Y:S01]  /*19e0*/  SHF.L.U32 R4, R7, 0x1f, RZ ;  /* 0x0000001f07047819 */ /* 0x000fe200000006ff */
[----:B0-----:R-:W-:-:S06]  /*19f0*/  ULEA UR4, UR5, UR4, 0x18 ;  /* 0x0000000405047291 */ /* 0x001fcc000f8ec03f */
[----:B------:R-:W-:-:S04]  /*1a00*/  IMAD.U32 R5, RZ, RZ, UR4 ;  /* 0x00000004ff057e24 */ /* 0x000fc8000f8e00ff */
[----:B------:R-:W-:-:S04]  /*1a10*/  IMAD R3, R6, 0x8, R5 ;  /* 0x0000000806037824 */ /* 0x000fc800078e0205 */
[----:B------:R0:W1:Y:S01]  /*1a20*/  SYNCS.PHASECHK.TRANS64.TRYWAIT P1, [R3+URZ], R4 ;  /* 0x00000004030075a7 */ /* 0x000062000802017f */
[----:B------:R-:W-:Y:S05]  /*1a30*/  @!P0 BRA `(.L_x_21) ;  /* 0x0000000000048947 */ /* 0x000fea0003800000 */
[----:B------:R-:W-:Y:S01]  /*1a40*/  BPT.TRAP 0x1 ;  /* 0x000000040000795c */ /* 0x000fe20000300000 */
.L_x_21:
[----:B-1----:R-:W-:Y:S05]  /*1a50*/  @P1 BRA `(.L_x_22) ;  /* 0x0000000000081947 */ /* 0x002fea0003800000 */
[----:B------:R-:W1:Y:S02]  /*1a60*/  SYNCS.PHASECHK.TRANS64.TRYWAIT P1, [R3+URZ], R4 ;  /* 0x00000004030075a7 */ /* 0x000e64000802017f */
[----:B-1----:R-:W-:Y:S05]  /*1a70*/  @!P1 BRA `(.L_x_23) ;  /* 0x0000003400509947 */ /* 0x002fea0003800000 */
.L_x_22:
[----:B------:R-:W-:Y:S01]  /*1a80*/  ULEA UR4, UR8, UR45, 0x9 ;  /* 0x0000002d08047291 */ /* 0x000fe2000f8e483f */
[----:B------:R-:W-:Y:S01]  /*1a90*/  WARPGROUP.ARRIVE ;  /* 0x00000000000079c5 */ /* 0x000fe20000000000 */
[----:B------:R-:W-:Y:S01]  /*1aa0*/  ULEA UR6, UR8, UR9, 0x5 ;  /* 0x0000000908067291 */ /* 0x000fe2000f8e283f */
[----:B------:R-:W-:Y:S01]  /*1ab0*/  UMOV UR5, 0x80000020 ;  /* 0x8000002000057882 */ /* 0x000fe20000000000 */
[----:B------:R-:W-:-:S07]  /*1ac0*/  UMOV UR7, 0x80000000 ;  /* 0x8000000000077882 */ /* 0x000fce0000000000 */
[----:B------:R-:W-:Y:S01]  /*1ad0*/  HGMMA.64x8x16.F32 R24, gdesc[UR4], R24, gsb0 ;  /* 0x00000000041879f0 */ /* 0x000fe20008000818 */
        /* <DEDUP_REMOVED lines=9> */
[----:B------:R-:W-:Y:S01]  /*1b70*/  BPT.TRAP 0x1 ;  /* 0x000000040000795c */ /* 0x000fe20000300000 */
.L_x_24:
[----:B01----:R-:W-:Y:S01]  /*1b80*/  IMAD R3, R2, 0x8, R5 ;  /* 0x0000000802037824 */ /* 0x003fe200078e0205 */
[----:B------:R-:W-:-:S03]  /*1b90*/  ISETP.GT.U32.AND P1, PT, R18, 0x1, PT ;  /* 0x000000011200780c */ /* 0x000fc60003f24070 */
[----:B------:R-:W-:-:S05]  /*1ba0*/  VIADD R3, R3, 0xd0 ;  /* 0x000000d003037836 */ /* 0x000fca0000000000 */
[----:B------:R-:W-:-:S04]  /*1bb0*/  PRMT R3, RZ, 0x654, R3 ;  /* 0x00000654ff037816 */ /* 0x000fc80000000003 */
[----:B------:R0:W-:Y:S01]  /*1bc0*/  SYNCS.ARRIVE.TRANS64.RED.A1T0 RZ, [R3+URZ], RZ ;  /* 0x000000ff03ff79a7 */ /* 0x0001e2000810043f */
[----:B------:R-:W-:Y:S05]  /*1bd0*/  @P1 BRA `(.L_x_25) ;  /* 0x0000000000041947 */ /* 0x000fea0003800000 */
[----:B------:R-:W-:Y:S01]  /*1be0*/  BPT.TRAP 0x1 ;  /* 0x000000040000795c */ /* 0x000fe20000300000 */
.L_x_25:
[----:B------:R-:W-:Y:S01]  /*1bf0*/  UIADD3 UR8, UR8, 0x1, URZ ;  /* 0x0000000108087890 */ /* 0x000fe2000fffe03f */
[----:B------:R-:W-:Y:S01]  /*1c00*/  ISETP.GT.AND P2, PT, R0, 0x1, PT ;  /* 0x000000010000780c */ /* 0x000fe20003f44270 */
[----:B------:R-:W-:Y:S02]  /*1c10*/  VIADD R2, R2, 0x1 ;  /* 0x0000000102027836 */ /* 0x000fe40000000000 */
[----:B------:R-:W-:Y:S01]  /*1c20*/  UISETP.NE.AND UP0, UPT, UR8, 0x1a, UPT ;  /* 0x0000001a0800788c */ /* 0x000fe2000bf05270 */
[----:B------:R-:W-:Y:S02]  /*1c30*/  VIADD R0, R0, 0xffffffff ;  /* 0xffffffff00007836 */ /* 0x000fe40000000000 */
[C---:B------:R-:W-:Y:S01]  /*1c40*/  ISETP.NE.AND P1, PT, R2.reuse, 0x1a, PT ;  /* 0x0000001a0200780c */ /* 0x040fe20003f25270 */
[----:B------:R-:W-:Y:S02]  /*1c50*/  USEL UR4, URZ, 0x1, UP0 ;  /* 0x000000013f047887 */ /* 0x000fe40008000000 */
[----:B------:R-:W-:Y:S01]  /*1c60*/  USEL UR8, UR8, URZ, UP0 ;  /* 0x0000003f08087287 */ /* 0x000fe20008000000 */
[----:B------:R-:W-:-:S03]  /*1c70*/  SEL R2, R2, RZ, P1 ;  /* 0x000000ff02027207 */ /* 0x000fc60000800000 */
[----:B------:R-:W-:Y:S01]  /*1c80*/  LOP3.LUT R7, R7, UR4, RZ, 0x3c, !PT ;  /* 0x0000000407077c12 */ /* 0x000fe2000f8e3cff */
[----:B------:R-:W-:Y:S07]  /*1c90*/  @P2 BRA `(.L_x_26) ;  /* 0xfffffffc003c2947 */ /* 0x000fee000383ffff */
.L_x_19:
[----:B01----:R-:W0:Y:S02]  /*1ca0*/  LDC R0, c[0x0][0x28c] ;  /* 0x0000a300ff007b82 */ /* 0x003e240000000800 */
[----:B0-----:R-:W-:-:S13]  /*1cb0*/  ISETP.GE.AND P1, PT, R0, 0x1, PT ;  /* 0x000000010000780c */ /* 0x001fda0003f26270 */
[----:B------:R-:W-:Y:S05]  /*1cc0*/  @!P1 BRA `(.L_x_27) ;  /* 0x0000000000389947 */ /* 0x000fea0003800000 */
[----:B------:R-:W-:Y:S05]  /*1cd0*/  @!P0 BRA `(.L_x_28) ;  /* 0x0000000000048947 */ /* 0x000fea0003800000 */
[----:B------:R-:W-:Y:S01]  /*1ce0*/  BPT.TRAP 0x1 ;  /* 0x000000040000795c */ /* 0x000fe20000300000 */
.L_x_28:
[----:B------:R-:W-:Y:S01]  /*1cf0*/  UIADD3 UR6, UR44, UR41, URZ ;  /* 0x000000292c067290 */ /* 0x000fe2000fffe03f */
[----:B------:R-:W-:-:S03]  /*1d00*/  ISETP.GT.U32.AND P0, PT, R18, 0x1, PT ;  /* 0x000000011200780c */ /* 0x000fc60003f04070 */
[----:B------:R-:W-:-:S04]  /*1d10*/  UIMAD.WIDE.U32 UR4, UR6, 0x4ec4ec4f, URZ ;  /* 0x4ec4ec4f060478a5 */ /* 0x000fc8000f8e003f */
[----:B------:R-:W-:-:S04]  /*1d20*/  USHF.R.U32.HI UR4, URZ, 0x3, UR5 ;  /* 0x000000033f047899 */ /* 0x000fc80008011605 */
[----:B------:R-:W-:-:S06]  /*1d30*/  UIMAD UR6, UR4, -0x1a, UR6 ;  /* 0xffffffe6040678a4 */ /* 0x000fcc000f8e0206 */
[----:B------:R-:W-:-:S04]  /*1d40*/  IMAD.U32 R0, RZ, RZ, UR6 ;  /* 0x00000006ff007e24 */ /* 0x000fc8000f8e00ff */
[----:B------:R-:W-:-:S04]  /*1d50*/  IMAD R0, R0, 0x8, R5 ;  /* 0x0000000800007824 */ /* 0x000fc800078e0205 */
[----:B------:R-:W-:-:S05]  /*1d60*/  VIADD R0, R0, 0xd0 ;  /* 0x000000d000007836 */ /* 0x000fca0000000000 */
[----:B------:R-:W-:-:S04]  /*1d70*/  PRMT R0, RZ, 0x654, R0 ;  /* 0x00000654ff007816 */ /* 0x000fc80000000000 */
[----:B------:R0:W-:Y:S01]  /*1d80*/  SYNCS.ARRIVE.TRANS64.RED.A1T0 RZ, [R0+URZ], RZ ;  /* 0x000000ff00ff79a7 */ /* 0x0001e2000810043f */
[----:B------:R-:W-:Y:S05]  /*1d90*/  @P0 BRA `(.L_x_27) ;  /* 0x0000000000040947 */ /* 0x000fea0003800000 */
[----:B------:R-:W-:Y:S01]  /*1da0*/  BPT.TRAP 0x1 ;  /* 0x000000040000795c */ /* 0x000fe20000300000 */
.L_x_27:
[----:B------:R-:W-:Y:S01]  /*1db0*/  IMAD.SHL.U32 R8, R40, 0x8, RZ ;  /* 0x0000000828087824 */ /* 0x000fe200078e00ff */
[----:B------:R-:W-:Y:S01]  /*1dc0*/  UIADD3 UR41, UR43, UR41, URZ ;  /* 0x000000292b297290 */ /* 0x000fe2000fffe03f */
[----:B------:R-:W-:Y:S01]  /*1dd0*/  SHF.R.S32.HI R11, RZ, 0x1f, R29 ;  /* 0x0000001fff0b7819 */ /* 0x000fe2000001141d */
[----:B------:R-:W-:Y:S01]  /*1de0*/  ULDC UR10, c[0x0][0x288] ;  /* 0x0000a200000a7ab9 */ /* 0x000fe20000000800 */
[----:B------:R-:W-:Y:S01]  /*1df0*/  IMAD.SHL.U32 R2, R39, 0x80, RZ ;  /* 0x0000008027027824 */ /* 0x000fe200078e00ff */
[C---:B------:R-:W-:Y:S01]  /*1e00*/  LOP3.LUT R6, R8.reuse, 0x6, R35, 0xf8, !PT ;  /* 0x0000000608067812 */ /* 0x040fe200078ef823 */
[----:B------:R-:W-:Y:S01]  /*1e10*/  UISETP.GT.U32.AND UP0, UPT, UR41, 0x19, UPT ;  /* 0x000000192900788c */ /* 0x000fe2000bf04070 */
[----:B------:R-:W-:Y:S01]  /*1e20*/  ISETP.GE.AND P0, PT, R8, UR10, PT ;  /* 0x0000000a08007c0c */ /* 0x000fe2000bf06270 */
[----:B------:R-:W-:Y:S01]  /*1e30*/  ULDC.64 UR6, c[0x0][0x5d0] ;  /* 0x0001740000067ab9 */ /* 0x000fe20000000a00 */
[----:B------:R-:W-:Y:S01]  /*1e40*/  ULDC UR11, c[0x0][0x284] ;  /* 0x0000a100000b7ab9 */ /* 0x000fe20000000800 */
[----:B------:R-:W-:Y:S01]  /*1e50*/  SHF.R.S32.HI R7, RZ, 0x1f, R6 ;  /* 0x0000001fff077819 */ /* 0x000fe20000011406 */
[----:B0-----:R-:W-:Y:S01]  /*1e60*/  IMAD R0, R11, UR6, RZ ;  /* 0x000000060b007c24 */ /* 0x001fe2000f8e02ff */
[----:B------:R-:W-:Y:S01]  /*1e70*/  UISETP.LT.U32.AND UP0, UPT, UR43, 0x1a, UP0 ;  /* 0x0000001a2b00788c */ /* 0x000fe20008701070 */
[----:B------:R-:W-:Y:S01]  /*1e80*/  ISETP.GE.OR P0, PT, R2, UR11, P0 ;  /* 0x0000000b02007c0c */ /* 0x000fe20008706670 */
[----:B------:R-:W-:Y:S01]  /*1e90*/  UISETP.GE.U32.AND UP1, UPT, UR43, 0x1a, UPT ;  /* 0x0000001a2b00788c */ /* 0x000fe2000bf26070 */
[C---:B------:R-:W-:Y:S01]  /*1ea0*/  IMAD R9, R29.reuse, UR7, R0 ;  /* 0x000000071d097c24 */ /* 0x040fe2000f8e0200 */
[----:B------:R-:W-:Y:S01]  /*1eb0*/  UIMAD.WIDE.U32 UR4, UR41, 0x4ec4ec4f, URZ ;  /* 0x4ec4ec4f290478a5 */ /* 0x000fe2000f8e003f */
[----:B------:R-:W-:Y:S01]  /*1ec0*/  IMAD.WIDE.U32 R4, R29, UR6, R6 ;  /* 0x000000061d047c25 */ /* 0x000fe2000f8e0006 */
[----:B------:R-:W-:Y:S01]  /*1ed0*/  USEL UR6, URZ, 0x1, !UP0 ;  /* 0x000000013f067887 */ /* 0x000fe2000c000000 */
[----:B------:R-:W-:-:S02]  /*1ee0*/  ULDC.64 UR8, c[0x0][0x5c8] ;  /* 0x0001720000087ab9 */ /* 0x000fc40000000a00 */
[----:B------:R-:W-:Y:S01]  /*1ef0*/  IMAD.WIDE R2, R39, 0x80, R22 ;  /* 0x0000008027027825 */ /* 0x000fe200078e0216 */
[----:B------:R-:W-:Y:S02]  /*1f00*/  USHF.R.U32.HI UR4, URZ, 0x3, UR5 ;  /* 0x000000033f047899 */ /* 0x000fe40008011605 */
[----:B------:R-:W-:Y:S01]  /*1f10*/  ULOP3.LUT UR40, UR40, UR6, URZ, 0x3c, !UPT ;  /* 0x0000000628287292 */ /* 0x000fe2000f8e3c3f */
[----:B------:R-:W-:Y:S01]  /*1f20*/  IMAD.IADD R5, R5, 0x1, R9 ;  /* 0x0000000105057824 */ /* 0x000fe200078e0209 */
[----:B------:R-:W-:Y:S01]  /*1f30*/  UIMAD UR41, UR4, -0x1a, UR41 ;  /* 0xffffffe6042978a4 */ /* 0x000fe2000f8e0229 */
[----:B------:R-:W-:Y:S01]  /*1f40*/  IMAD R9, R3, UR8, RZ ;  /* 0x0000000803097c24 */ /* 0x000fe2000f8e02ff */
[----:B------:R-:W-:Y:S01]  /*1f50*/  @UP1 ULOP3.LUT UR40, UR40, 0x1, UR4, 0x78, !UPT ;  /* 0x0000000128281892 */ /* 0x000fe2000f8e7804 */
[----:B------:R-:W-:-:S04]  /*1f60*/  IMAD.WIDE.U32 R20, R2, UR8, R4 ;  /* 0x0000000802147c25 */ /* 0x000fc8000f8e0004 */
[----:B------:R-:W-:Y:S02]  /*1f70*/  IMAD R9, R2, UR9, R9 ;  /* 0x0000000902097c24 */ /* 0x000fe4000f8e0209 */
[----:B------:R-:W-:Y:S01]  /*1f80*/  IMAD.MOV.U32 R0, RZ, RZ, -0x1 ;  /* 0xffffffffff007424 */ /* 0x000fe200078e00ff */
[----:B------:R-:W-:Y:S06]  /*1f90*/  @P0 BRA `(.L_x_29) ;  /* 0x0000000400d80947 */ /* 0x000fec0003800000 */
[----:B-----5:R-:W-:Y:S01]  /*1fa0*/  FSETP.NEU.AND P0, PT, R30, RZ, PT ;  /* 0x000000ff1e00720b */ /* 0x020fe20003f0d000 */
[----:B------:R-:W-:Y:S01]  /*1fb0*/  BSSY B0, `(.L_x_29) ;  /* 0x0000074000007945 */ /* 0x000fe20003800000 */
[----:B------:R-:W-:-:S11]  /*1fc0*/  IMAD.IADD R49, R21, 0x1, R9 ;  /* 0x0000000115317824 */ /* 0x000fd600078e0209 */
[----:B------:R-:W-:Y:S05]  /*1fd0*/  @!P0 BRA `(.L_x_30) ;  /* 0x0000000400548947 */ /* 0x000fea0003800000 */
[----:B------:R-:W0:Y:S01]  /*1fe0*/  LDC.64 R42, c[0x0][0x5b8] ;  /* 0x00016e00ff2a7b82 */ /* 0x000e220000000a00 */
[----:B------:R-:W-:Y:S01]  /*1ff0*/  SHF.R.S32.HI R5, RZ, 0x1f, R6 ;  /* 0x0000001fff057819 */ /* 0x000fe20000011406 */
[----:B------:R-:W-:Y:S01]  /*2000*/  IMAD R51, R39, -0x80, R38 ;  /* 0xffffff8027337824 */ /* 0x000fe200078e0226 */
[----:B------:R-:W-:Y:S01]  /*2010*/  ULDC.64 UR4, c[0x0][0x5c0] ;  /* 0x0001700000047ab9 */ /* 0x000fe20000000a00 */
[----:B------:R-:W-:-:S03]  /*2020*/  IMAD.IADD R48, R31, 0x1, -R8 ;  /* 0x000000011f307824 */ /* 0x000fc600078e0a08 */
[----:B------:R-:W-:Y:S01]  /*2030*/  ISETP.GT.AND P0, PT, R51, RZ, PT ;  /* 0x000000ff3300720c */ /* 0x000fe20003f04270 */
[----:B------:R-:W1:Y:S03]  /*2040*/  LDC.64 R44, c[0x0][0x5b0] ;  /* 0x00016c00ff2c7b82 */ /* 0x000e660000000a00 */
[----:B------:R-:W-:-:S05]  /*2050*/  ISETP.GT.AND P1, PT, R48, RZ, P0 ;  /* 0x000000ff3000720c */ /* 0x000fca0000724270 */
[----:B------:R-:W2:Y:S01]  /*2060*/  LDC.64 R46, c[0x0][0x5a8] ;  /* 0x00016a00ff2e7b82 */ /* 0x000ea20000000a00 */
[----:B0-----:R-:W-:-:S04]  /*2070*/  IMAD R4, R11, R42, RZ ;  /* 0x0000002a0b047224 */ /* 0x001fc800078e02ff */
[----:B------:R-:W-:Y:S02]  /*2080*/  IMAD R43, R29, R43, R4 ;  /* 0x0000002b1d2b7224 */ /* 0x000fe400078e0204 */
[----:B------:R-:W-:Y:S02]  /*2090*/  IMAD.MOV.U32 R4, RZ, RZ, R6 ;  /* 0x000000ffff047224 */ /* 0x000fe400078e0006 */
[----:B-1----:R-:W-:Y:S02]  /*20a0*/  IMAD R9, R3, R44, RZ ;  /* 0x0000002c03097224 */ /* 0x002fe400078e02ff */
[----:B------:R-:W-:-:S04]  /*20b0*/  IMAD.WIDE.U32 R40, R29, R42, R4 ;  /* 0x0000002a1d287225 */ /* 0x000fc800078e0004 */
[----:B------:R-:W-:Y:S02]  /*20c0*/  IMAD.IADD R11, R41, 0x1, R43 ;  /* 0x00000001290b7824 */ /* 0x000fe400078e022b */
[----:B------:R-:W-:Y:S02]  /*20d0*/  IMAD.MOV.U32 R10, RZ, RZ, R40 ;  /* 0x000000ffff0a7224 */ /* 0x000fe400078e0028 */
[C---:B------:R-:W-:Y:S02]  /*20e0*/  IMAD R39, R2.reuse, R45, R9 ;  /* 0x0000002d02277224 */ /* 0x040fe400078e0209 */
[----:B------:R-:W-:-:S04]  /*20f0*/  IMAD.WIDE.U32 R8, R2, R44, R10 ;  /* 0x0000002c02087225 */ /* 0x000fc800078e000a */
[----:B------:R-:W-:Y:S01]  /*2100*/  IMAD.IADD R9, R9, 0x1, R39 ;  /* 0x0000000109097824 */ /* 0x000fe200078e0227 */
[----:B--2---:R-:W-:-:S04]  /*2110*/  LEA R12, P2, R8, R46, 0x1 ;  /* 0x0000002e080c7211 */ /* 0x004fc800078408ff */
[----:B------:R-:W-:-:S05]  /*2120*/  LEA.HI.X R13, R8, R47, R9, 0x1, P2 ;  /* 0x0000002f080d7211 */ /* 0x000fca00010f0c09 */
[----:B------:R0:W2:Y:S01]  /*2130*/  @P1 LDG.E.LTC128B.U16 R21, desc[UR38][R12.64] ;  /* 0x000000260c151981 */ /* 0x0000a2000c1e1520 */
[----:B------:R-:W-:Y:S01]  /*2140*/  LEA R8, P2, R20, UR4, 0x1 ;  /* 0x0000000414087c11 */ /* 0x000fe2000f8408ff */
[----:B------:R-:W-:Y:S01]  /*2150*/  IMAD.WIDE.U32 R14, R2, R44, R4 ;  /* 0x0000002c020e7225 */ /* 0x000fe200078e0004 */
[----:B------:R-:W-:Y:S01]  /*2160*/  ISETP.GT.AND P0, PT, R48, 0x1, P0 ;  /* 0x000000013000780c */ /* 0x000fe20000704270 */
[----:B------:R-:W-:Y:S02]  /*2170*/  BSSY B1, `(.L_x_31) ;  /* 0x0000010000017945 */ /* 0x000fe40003800000 */
[----:B------:R-:W-:Y:S02]  /*2180*/  IMAD.IADD R15, R39, 0x1, R15 ;  /* 0x00000001270f7824 */ /* 0x000fe400078e020f */
[----:B------:R-:W-:-:S04]  /*2190*/  IMAD.WIDE.U32 R14, R29, R42, R14 ;  /* 0x0000002a1d0e7225 */ /* 0x000fc800078e000e */
[----:B0-----:R-:W-:Y:S01]  /*21a0*/  IMAD.IADD R13, R43, 0x1, R15 ;  /* 0x000000012b0d7824 */ /* 0x001fe200078e020f */
[----:B------:R-:W-:Y:S01]  /*21b0*/  SHF.L.U64.HI R15, R44, 0x3, R45 ;  /* 0x000000032c0f7819 */ /* 0x000fe2000001022d */
[----:B--2---:R-:W-:-:S05]  /*21c0*/  HADD2.F32 R9, -RZ, R21.H0_H0 ;  /* 0x20000015ff097230 */ /* 0x004fca0000004100 */
[----:B------:R-:W-:-:S04]  /*21d0*/  FMUL R9, R9, R30 ;  /* 0x0000001e09097220 */ /* 0x000fc80000400000 */
[----:B------:R-:W-:Y:S01]  /*21e0*/  FFMA R24, R24, R28, R9 ;  /* 0x0000001c18187223 */ /* 0x000fe20000000009 */
[----:B------:R-:W-:Y:S02]  /*21f0*/  LEA.HI.X R9, R20, UR5, R49, 0x1, P2 ;  /* 0x0000000514097c11 */ /* 0x000fe400090f0c31 */
[C---:B------:R-:W-:Y:S02]  /*2200*/  LEA R12, P2, R14.reuse, R46, 0x1 ;  /* 0x0000002e0e0c7211 */ /* 0x040fe400078408ff */
[----:B------:R-:W-:Y:S02]  /*2210*/  F2FP.F16.F32.PACK_AB R24, RZ, R24 ;  /* 0x00000018ff18723e */ /* 0x000fe400000000ff */
[----:B------:R-:W-:Y:S01]  /*2220*/  LEA.HI.X R13, R14, R47, R13, 0x1, P2 ;  /* 0x0000002f0e0d7211 */ /* 0x000fe200010f0c0d */
[----:B------:R-:W-:Y:S02]  /*2230*/  IMAD.SHL.U32 R14, R44, 0x8, RZ ;  /* 0x000000082c0e7824 */ /* 0x000fe400078e00ff */
[----:B------:R0:W-:Y:S01]  /*2240*/  @P1 STG.E.U16 desc[UR38][R8.64], R24 ;  /* 0x0000001808001986 */ /* 0x0001e2000c101526 */
[----:B------:R-:W-:Y:S05]  /*2250*/  @!P0 BRA `(.L_x_32) ;  /* 0x0000000000048947 */ /* 0x000fea0003800000 */
[----:B------:R1:W5:Y:S02]  /*2260*/  LDG.E.LTC128B.U16 R21, desc[UR38][R12.64+0x2] ;  /* 0x000002260c157981 */ /* 0x000364000c1e1520 */
.L_x_32:
[----:B------:R-:W-:Y:S05]  /*2270*/  BSYNC B1 ;  /* 0x0000000000017941 */ /* 0x000fea0003800000 */
.L_x_31:
[----:B------:R-:W-:Y:S01]  /*2280*/  IMAD.WIDE.U32 R14, R2, R44, R14 ;  /* 0x0000002c020e7225 */ /* 0x000fe200078e000e */
[----:B------:R-:W-:-:S03]  /*2290*/  ISETP.GT.AND P1, PT, R51, 0x8, PT ;  /* 0x000000083300780c */ /* 0x000fc60003f24270 */
[----:B-----5:R-:W-:Y:S01]  /*22a0*/  HADD2.F32 R3, -RZ, R21.H0_H0 ;  /* 0x20000015ff037230 */ /* 0x020fe20000004100 */
[----:B------:R-:W-:Y:S01]  /*22b0*/  IADD3 R40, P3, R40, R14, RZ ;  /* 0x0000000e28287210 */ /* 0x000fe20007f7e0ff */
[----:B------:R-:W-:Y:S01]  /*22c0*/  IMAD.IADD R39, R39, 0x1, R15 ;  /* 0x0000000127277824 */ /* 0x000fe200078e020f */
[----:B------:R-:W-:Y:S02]  /*22d0*/  ISETP.GT.AND P2, PT, R48, RZ, P1 ;  /* 0x000000ff3000720c */ /* 0x000fe40000f44270 */
[----:B------:R-:W-:Y:S01]  /*22e0*/  FMUL R2, R3, R30 ;  /* 0x0000001e03027220 */ /* 0x000fe20000400000 */
[----:B------:R-:W-:Y:S02]  /*22f0*/  IMAD.X R10, R39, 0x1, R11, P3 ;  /* 0x00000001270a7824 */ /* 0x000fe400018e060b */
[----:B------:R-:W-:Y:S02]  /*2300*/  @P0 IMAD.MOV.U32 R11, RZ, RZ, R9 ;  /* 0x000000ffff0b0224 */ /* 0x000fe400078e0009 */
[----:B------:R-:W-:Y:S01]  /*2310*/  FFMA R25, R25, R28, R2 ;  /* 0x0000001c19197223 */ /* 0x000fe20000000002 */
[----:B------:R-:W-:-:S04]  /*2320*/  LEA R2, P3, R40, R46, 0x1 ;  /* 0x0000002e28027211 */ /* 0x000fc800078608ff */
[----:B------:R-:W-:Y:S01]  /*2330*/  LEA.HI.X R3, R40, R47, R10, 0x1, P3 ;  /* 0x0000002f28037211 */ /* 0x000fe200018f0c0a */
[----:B------:R-:W-:Y:S01]  /*2340*/  @P0 IMAD.MOV.U32 R10, RZ, RZ, R8 ;  /* 0x000000ffff0a0224 */ /* 0x000fe200078e0008 */
[----:B------:R-:W-:-:S05]  /*2350*/  F2FP.F16.F32.PACK_AB R25, RZ, R25 ;  /* 0x00000019ff19723e */ /* 0x000fca00000000ff */
[----:B------:R-:W-:Y:S04]  /*2360*/  @P0 STG.E.U16 desc[UR38][R10.64+0x2], R25 ;  /* 0x000002190a000986 */ /* 0x000fe8000c101526 */
[----:B------:R-:W2:Y:S01]  /*2370*/  @P2 LDG.E.LTC128B.U16 R21, desc[UR38][R2.64] ;  /* 0x0000002602152981 */ /* 0x000ea2000c1e1520 */
[----:B------:R-:W-:Y:S01]  /*2380*/  IADD3 R6, P3, R6, R14, RZ ;  /* 0x0000000e06067210 */ /* 0x000fe20007f7e0ff */
[----:B------:R-:W-:Y:S01]  /*2390*/  BSSY B1, `(.L_x_33) ;  /* 0x0000012000017945 */ /* 0x000fe20003800000 */
[----:B------:R-:W-:Y:S02]  /*23a0*/  ISETP.GT.AND P1, PT, R48, 0x1, P1 ;  /* 0x000000013000780c */ /* 0x000fe40000f24270 */
[C---:B-1----:R-:W-:Y:S02]  /*23b0*/  SHF.L.U64.HI R13, R34.reuse, 0x1, R33 ;  /* 0x00000001220d7819 */ /* 0x042fe40000010221 */
[----:B0-----:R-:W-:-:S05]  /*23c0*/  LEA R8, P0, R34, R8, 0x1 ;  /* 0x0000000822087211 */ /* 0x001fca00078008ff */
[----:B------:R-:W-:Y:S02]  /*23d0*/  IMAD.X R9, R13, 0x1, R9, P0 ;  /* 0x000000010d097824 */ /* 0x000fe400000e0609 */
[----:B--2---:R-:W-:-:S05]  /*23e0*/  HADD2.F32 R7, -RZ, R21.H0_H0 ;  /* 0x20000015ff077230 */ /* 0x004fca0000004100 */
[----:B------:R-:W-:-:S04]  /*23f0*/  FMUL R7, R7, R30 ;  /* 0x0000001e07077220 */ /* 0x000fc80000400000 */
[----:B------:R-:W-:-:S05]  /*2400*/  FFMA R7, R26, R28, R7 ;  /* 0x0000001c1a077223 */ /* 0x000fca0000000007 */
[----:B------:R-:W-:Y:S01]  /*2410*/  F2FP.F16.F32.PACK_AB R3, RZ, R7 ;  /* 0x00000007ff03723e */ /* 0x000fe200000000ff */
[----:B------:R-:W-:-:S03]  /*2420*/  IMAD.X R7, R5, 0x1, R39, P3 ;  /* 0x0000000105077824 */ /* 0x000fc600018e0627 */
[----:B------:R-:W-:Y:S01]  /*2430*/  PRMT R5, R3, 0x7610, R5 ;  /* 0x0000761003057816 */ /* 0x000fe20000000005 */
[----:B------:R-:W-:-:S04]  /*2440*/  IMAD.WIDE.U32 R2, R29, R42, R6 ;  /* 0x0000002a1d027225 */ /* 0x000fc800078e0006 */
[----:B------:R-:W-:Y:S01]  /*2450*/  IMAD.IADD R3, R43, 0x1, R3 ;  /* 0x000000012b037824 */ /* 0x000fe200078e0203 */
[C---:B------:R-:W-:Y:S01]  /*2460*/  LEA R4, P0, R2.reuse, R46, 0x1 ;  /* 0x0000002e02047211 */ /* 0x040fe200078008ff */
[----:B------:R0:W-:Y:S03]  /*2470*/  @P2 STG.E.U16 desc[UR38][R8.64], R5 ;  /* 0x0000000508002986 */ /* 0x0001e6000c101526 */
[----:B0-----:R-:W-:Y:S01]  /*2480*/  LEA.HI.X R5, R2, R47, R3, 0x1, P0 ;  /* 0x0000002f02057211 */ /* 0x001fe200000f0c03 */
[----:B------:R-:W-:Y:S08]  /*2490*/  @!P1 BRA `(.L_x_34) ;  /* 0x0000000000049947 */ /* 0x000ff00003800000 */
[----:B------:R0:W5:Y:S02]  /*24a0*/  LDG.E.LTC128B.U16 R21, desc[UR38][R4.64+0x2] ;  /* 0x0000022604157981 */ /* 0x000164000c1e1520 */
.L_x_34:
[----:B------:R-:W-:Y:S05]  /*24b0*/  BSYNC B1 ;  /* 0x0000000000017941 */ /* 0x000fea0003800000 */
.L_x_33:
[----:B------:R-:W-:Y:S05]  /*24c0*/  @!P1 BRA `(.L_x_35) ;  /* 0x0000000000889947 */ /* 0x000fea0003800000 */
[----:B-----5:R-:W-:-:S05]  /*24d0*/  HADD2.F32 R21, -RZ, R21.H0_H0 ;  /* 0x20000015ff157230 */ /* 0x020fca0000004100 */
[----:B------:R-:W-:-:S04]  /*24e0*/  FMUL R2, R21, R30 ;  /* 0x0000001e15027220 */ /* 0x000fc80000400000 */
[----:B------:R-:W-:-:S05]  /*24f0*/  FFMA R2, R27, R28, R2 ;  /* 0x0000001c1b027223 */ /* 0x000fca0000000002 */
[----:B------:R-:W-:-:S05]  /*2500*/  F2FP.F16.F32.PACK_AB R2, RZ, R2 ;  /* 0x00000002ff02723e */ /* 0x000fca00000000ff */
[----:B------:R2:W-:Y:S01]  /*2510*/  STG.E.U16 desc[UR38][R8.64+0x2], R2 ;  /* 0x0000020208007986 */ /* 0x0005e2000c101526 */
[----:B------:R-:W-:Y:S05]  /*2520*/  BRA `(.L_x_35) ;  /* 0x0000000000707947 */ /* 0x000fea0003800000 */
.L_x_30:
[----:B------:R-:W-:Y:S01]  /*2530*/  IMAD R3, R39, -0x80, R38 ;  /* 0xffffff8027037824 */ /* 0x000fe200078e0226 */
[----:B------:R-:W-:Y:S01]  /*2540*/  ULDC.64 UR4, c[0x0][0x5c0] ;  /* 0x0001700000047ab9 */ /* 0x000fe20000000a00 */
[----:B------:R-:W-:Y:S02]  /*2550*/  IMAD R40, R40, -0x8, R31 ;  /* 0xfffffff828287824 */ /* 0x000fe400078e021f */
[-C--:B------:R-:W-:Y:S01]  /*2560*/  FMUL R24, R24, R28.reuse ;  /* 0x0000001c18187220 */ /* 0x080fe20000400000 */
[----:B------:R-:W-:Y:S01]  /*2570*/  LEA R2, P3, R20, UR4, 0x1 ;  /* 0x0000000414027c11 */ /* 0x000fe2000f8608ff */
[-C--:B------:R-:W-:Y:S01]  /*2580*/  FMUL R25, R25, R28.reuse ;  /* 0x0000001c19197220 */ /* 0x080fe20000400000 */
[C---:B------:R-:W-:Y:S01]  /*2590*/  ISETP.GT.AND P0, PT, R3.reuse, RZ, PT ;  /* 0x000000ff0300720c */ /* 0x040fe20003f04270 */
[-C--:B------:R-:W-:Y:S01]  /*25a0*/  FMUL R26, R26, R28.reuse ;  /* 0x0000001c1a1a7220 */ /* 0x080fe20000400000 */
[----:B------:R-:W-:Y:S01]  /*25b0*/  ISETP.GT.AND P1, PT, R3, 0x8, PT ;  /* 0x000000080300780c */ /* 0x000fe20003f24270 */
[----:B------:R-:W-:Y:S01]  /*25c0*/  FMUL R27, R27, R28 ;  /* 0x0000001c1b1b7220 */ /* 0x000fe20000400000 */
[----:B------:R-:W-:-:S02]  /*25d0*/  ISETP.GT.AND P2, PT, R40, RZ, P0 ;  /* 0x000000ff2800720c */ /* 0x000fc40000744270 */
[----:B------:R-:W-:Y:S02]  /*25e0*/  F2FP.F16.F32.PACK_AB R24, RZ, R24 ;  /* 0x00000018ff18723e */ /* 0x000fe400000000ff */
[----:B------:R-:W-:Y:S02]  /*25f0*/  LEA.HI.X R3, R20, UR5, R49, 0x1, P3 ;  /* 0x0000000514037c11 */ /* 0x000fe400098f0c31 */
[C---:B------:R-:W-:Y:S02]  /*2600*/  ISETP.GT.AND P0, PT, R40.reuse, 0x1, P0 ;  /* 0x000000012800780c */ /* 0x040fe40000704270 */
[C---:B------:R-:W-:Y:S02]  /*2610*/  ISETP.GT.AND P3, PT, R40.reuse, RZ, P1 ;  /* 0x000000ff2800720c */ /* 0x040fe40000f64270 */
[----:B------:R-:W-:Y:S02]  /*2620*/  ISETP.GT.AND P1, PT, R40, 0x1, P1 ;  /* 0x000000012800780c */ /* 0x000fe40000f24270 */
[C---:B------:R-:W-:Y:S01]  /*2630*/  SHF.L.U64.HI R5, R34.reuse, 0x1, R33 ;  /* 0x0000000122057819 */ /* 0x040fe20000010221 */
[----:B------:R-:W-:Y:S01]  /*2640*/  @P2 STG.E.U16 desc[UR38][R2.64], R24 ;  /* 0x0000001802002986 */ /* 0x000fe2000c101526 */
[----:B------:R-:W-:-:S02]  /*2650*/  LEA R4, P2, R34, R2, 0x1 ;  /* 0x0000000222047211 */ /* 0x000fc400078408ff */
[----:B------:R-:W-:Y:S02]  /*2660*/  F2FP.F16.F32.PACK_AB R25, RZ, R25 ;  /* 0x00000019ff19723e */ /* 0x000fe400000000ff */
[----:B------:R-:W-:Y:S01]  /*2670*/  F2FP.F16.F32.PACK_AB R26, RZ, R26 ;  /* 0x0000001aff1a723e */ /* 0x000fe200000000ff */
[----:B------:R-:W-:Y:S01]  /*2680*/  IMAD.X R5, R5, 0x1, R3, P2 ;  /* 0x0000000105057824 */ /* 0x000fe200010e0603 */
[----:B------:R-:W-:Y:S01]  /*2690*/  F2FP.F16.F32.PACK_AB R27, RZ, R27 ;  /* 0x0000001bff1b723e */ /* 0x000fe200000000ff */
[----:B------:R0:W-:Y:S04]  /*26a0*/  @P0 STG.E.U16 desc[UR38][R2.64+0x2], R25 ;  /* 0x0000021902000986 */ /* 0x0001e8000c101526 */
[----:B------:R1:W-:Y:S01]  /*26b0*/  @P3 STG.E.U16 desc[UR38][R4.64], R26 ;  /* 0x0000001a04003986 */ /* 0x0003e2000c101526 */
[----:B0-----:R-:W-:-:S02]  /*26c0*/  @P1 IMAD.MOV.U32 R2, RZ, RZ, R4 ;  /* 0x000000ffff021224 */ /* 0x001fc400078e0004 */
[----:B------:R-:W-:-:S05]  /*26d0*/  @P1 IMAD.MOV.U32 R3, RZ, RZ, R5 ;  /* 0x000000ffff031224 */ /* 0x000fca00078e0005 */
[----:B------:R1:W-:Y:S02]  /*26e0*/  @P1 STG.E.U16 desc[UR38][R2.64+0x2], R27 ;  /* 0x0000021b02001986 */ /* 0x0003e4000c101526 */
.L_x_35:
[----:B------:R-:W-:Y:S05]  /*26f0*/  BSYNC B0 ;  /* 0x0000000000007941 */ /* 0x000fea0003800000 */
.L_x_29:
[----:B------:R-:W-:Y:S01]  /*2700*/  IADD3 R16, P0, R16, UR36, RZ ;  /* 0x0000002410107c10 */ /* 0x000fe2000ff1e0ff */
[----:B------:R-:W-:Y:S01]  /*2710*/  ULDC.64 UR4, c[0x0][0x650] ;  /* 0x0001940000047ab9 */ /* 0x000fe20000000a00 */
[----:B-12---:R-:W-:Y:S01]  /*2720*/  PRMT R2, RZ, 0x7610, R2 ;  /* 0x00007610ff027816 */ /* 0x006fe20000000002 */
[----:B------:R-:W-:Y:S01]  /*2730*/  IMAD.MOV.U32 R40, RZ, RZ, -0x1 ;  /* 0xffffffffff287424 */ /* 0x000fe200078e00ff */
[----:B------:R-:W-:Y:S01]  /*2740*/  IADD3.X R17, R17, UR42, RZ, P0, !PT ;  /* 0x0000002a11117c10 */ /* 0x000fe200087fe4ff */
[----:B------:R-:W-:Y:S01]  /*2750*/  IMAD.MOV.U32 R29, RZ, RZ, -0x1 ;  /* 0xffffffffff1d7424 */ /* 0x000fe200078e00ff */
[----:B------:R-:W-:-:S04]  /*2760*/  ISETP.GE.U32.AND P0, PT, R16, UR4, PT ;  /* 0x0000000410007c0c */ /* 0x000fc8000bf06070 */
[----:B------:R-:W-:-:S13]  /*2770*/  ISETP.GE.U32.AND.EX P0, PT, R17, UR5, PT, P0 ;  /* 0x0000000511007c0c */ /* 0x000fda000bf06100 */
[----:B------:R-:W-:Y:S05]  /*2780*/  @P0 BRA `(.L_x_36) ;  /* 0x0000000400500947 */ /* 0x000fea0003800000 */
[----:B------:R-:W1:Y:S01]  /*2790*/  LDC.64 R8, c[0x0][0x628] ;  /* 0x00018a00ff087b82 */ /* 0x000e620000000a00 */
[----:B------:R-:W2:Y:S01]  /*27a0*/  S2R R14, SR_CTAID.X ;  /* 0x00000000000e7919 */ /* 0x000ea20000002500 */
[----:B------:R-:W-:Y:S02]  /*27b0*/  IMAD.MOV.U32 R6, RZ, RZ, R16 ;  /* 0x000000ffff067224 */ /* 0x000fe400078e0010 */
[----:B------:R-:W-:Y:S01]  /*27c0*/  IMAD.MOV.U32 R7, RZ, RZ, R17 ;  /* 0x000000ffff077224 */ /* 0x000fe200078e0011 */
[----:B------:R-:W3:Y:S03]  /*27d0*/  S2R R15, SR_CTAID.Y ;  /* 0x00000000000f7919 */ /* 0x000ee60000002600 */
[----:B------:R-:W4:Y:S08]  /*27e0*/  LDC R0, c[0x0][0x630] ;  /* 0x00018c00ff007b82 */ /* 0x000f300000000800 */
[----:B------:R-:W0:Y:S01]  /*27f0*/  LDC.64 R12, c[0x0][0x620] ;  /* 0x00018800ff0c7b82 */ /* 0x000e220000000a00 */
[----:B-1----:R-:W-:-:S04]  /*2800*/  ISETP.NE.U32.AND P0, PT, R8, RZ, PT ;  /* 0x000000ff0800720c */ /* 0x002fc80003f05070 */
[----:B------:R-:W-:-:S13]  /*2810*/  ISETP.NE.AND.EX P0, PT, R9, RZ, PT, P0 ;  /* 0x000000ff0900720c */ /* 0x000fda0003f05300 */
[----:B0-234-:R-:W-:Y:S05]  /*2820*/  @!P0 BRA `(.L_x_37) ;  /* 0x0000000000288947 */ /* 0x01dfea0003800000 */
        /* <DEDUP_REMOVED lines=10> */
.L_x_37:
[----:B------:R-:W0:Y:S01]  /*28d0*/  LDC.64 R40, c[0x0][0x640] ;  /* 0x00019000ff287b82 */ /* 0x000e220000000a00 */
[-CC-:B------:R-:W-:Y:S01]  /*28e0*/  SHF.R.U64 R29, R6, R0.reuse, R7.reuse ;  /* 0x00000000061d7219 */ /* 0x180fe20000001207 */
[----:B------:R-:W-:Y:S01]  /*28f0*/  ULDC UR4, c[0x0][0x150] ;  /* 0x0000540000047ab9 */ /* 0x000fe20000000800 */
[----:B------:R-:W-:Y:S02]  /*2900*/  SHF.R.U32.HI R0, RZ, R0, R7 ;  /* 0x00000000ff007219 */ /* 0x000fe40000011607 */
[----:B------:R-:W-:Y:S02]  /*2910*/  IADD3 R5, P0, RZ, -R29, RZ ;  /* 0x8000001dff057210 */ /* 0x000fe40007f1e0ff */
[----:B------:R-:W-:Y:S01]  /*2920*/  I2FP.F32.U32 R6, R14 ;  /* 0x0000000e00067245 */ /* 0x000fe20000201000 */
[----:B------:R-:W1:Y:S02]  /*2930*/  LDC R4, c[0x0][0x618] ;  /* 0x00018600ff047b82 */ /* 0x000e640000000800 */
[----:B------:R-:W-:-:S02]  /*2940*/  IMAD.X R3, RZ, RZ, ~R0, P0 ;  /* 0x000000ffff037224 */ /* 0x000fc400000e0e00 */
[----:B------:R-:W-:Y:S01]  /*2950*/  FMUL R6, R6, UR4 ;  /* 0x0000000406067c20 */ /* 0x000fe20008400000 */
[----:B------:R-:W-:Y:S01]  /*2960*/  ULDC UR4, c[0x0][0x154] ;  /* 0x0000550000047ab9 */ /* 0x000fe20000000800 */
[-C--:B------:R-:W-:Y:S02]  /*2970*/  IMAD R0, R3, R12.reuse, RZ ;  /* 0x0000000c03007224 */ /* 0x080fe400078e02ff */
[----:B------:R-:W2:Y:S01]  /*2980*/  LDC R24, c[0x0][0x608] ;  /* 0x00018200ff187b82 */ /* 0x000ea20000000800 */
[C---:B------:R-:W-:Y:S01]  /*2990*/  IMAD.WIDE.U32 R2, R5.reuse, R12, R16 ;  /* 0x0000000c05027225 */ /* 0x040fe200078e0010 */
[----:B------:R-:W3:Y:S03]  /*29a0*/  F2I.U32.TRUNC.NTZ R6, R6 ;  /* 0x0000000600067305 */ /* 0x000ee6000020f000 */
[----:B------:R-:W-:Y:S01]  /*29b0*/  IMAD R5, R5, R13, R0 ;  /* 0x0000000d05057224 */ /* 0x000fe200078e0200 */
[----:B------:R-:W-:-:S02]  /*29c0*/  I2FP.F32.U32 R0, R15 ;  /* 0x0000000f00007245 */ /* 0x000fc40000201000 */
[----:B------:R-:W4:Y:S01]  /*29d0*/  LDC R26, c[0x0][0x658] ;  /* 0x00019600ff1a7b82 */ /* 0x000f220000000800 */
[----:B------:R-:W-:Y:S01]  /*29e0*/  IMAD.IADD R3, R3, 0x1, R5 ;  /* 0x0000000103037824 */ /* 0x000fe200078e0205 */
[----:B0-----:R-:W-:Y:S01]  /*29f0*/  ISETP.NE.U32.AND P0, PT, R40, RZ, PT ;  /* 0x000000ff2800720c */ /* 0x001fe20003f05070 */
[----:B------:R-:W-:-:S03]  /*2a00*/  FMUL R0, R0, UR4 ;  /* 0x0000000400007c20 */ /* 0x000fc60008400000 */
[----:B------:R-:W-:Y:S01]  /*2a10*/  ISETP.NE.AND.EX P0, PT, R41, RZ, PT, P0 ;  /* 0x000000ff2900720c */ /* 0x000fe20003f05300 */
[----:B------:R0:W0:Y:S01]  /*2a20*/  F2I.U32.TRUNC.NTZ R12, R0 ;  /* 0x00000000000c7305 */ /* 0x000022000020f000 */
[----:B------:R-:W0:Y:S01]  /*2a30*/  LDC R7, c[0x0][0x144] ;  /* 0x00005100ff077b82 */ /* 0x000e220000000800 */
[-CC-:B-1----:R-:W-:Y:S01]  /*2a40*/  SHF.R.U64 R8, R2, R4.reuse, R3.reuse ;  /* 0x0000000402087219 */ /* 0x182fe20000001203 */
[----:B---3--:R-:W-:Y:S01]  /*2a50*/  IMAD.MOV R6, RZ, RZ, -R6 ;  /* 0x000000ffff067224 */ /* 0x008fe200078e0a06 */
[----:B------:R-:W-:-:S05]  /*2a60*/  SHF.R.U32.HI R3, RZ, R4, R3 ;  /* 0x00000004ff037219 */ /* 0x000fca0000011603 */
[----:B------:R-:W1:Y:S01]  /*2a70*/  LDC R20, c[0x0][0x148] ;  /* 0x00005200ff147b82 */ /* 0x000e620000000800 */
[-CC-:B--2---:R-:W-:Y:S02]  /*2a80*/  SHF.R.U64 R10, R8, R24.reuse, R3.reuse ;  /* 0x00000018080a7219 */ /* 0x184fe40000001203 */
[----:B------:R-:W-:-:S05]  /*2a90*/  SHF.R.U32.HI R3, RZ, R24, R3 ;  /* 0x00000018ff037219 */ /* 0x000fca0000011603 */
[----:B------:R-:W2:Y:S01]  /*2aa0*/  LDC R25, c[0x0][0x648] ;  /* 0x00019200ff197b82 */ /* 0x000ea20000000800 */
[-CC-:B----4-:R-:W-:Y:S02]  /*2ab0*/  SHF.R.U64 R11, R10, R26.reuse, R3.reuse ;  /* 0x0000001a0a0b7219 */ /* 0x190fe40000001203 */
[----:B------:R-:W-:-:S03]  /*2ac0*/  SHF.R.U32.HI R3, RZ, R26, R3 ;  /* 0x0000001aff037219 */ /* 0x000fc60000011603 */
[----:B------:R-:W-:Y:S02]  /*2ad0*/  IMAD.MOV.U32 R2, RZ, RZ, R11 ;  /* 0x000000ffff027224 */ /* 0x000fe400078e000b */
[----:B------:R-:W3:Y:S01]  /*2ae0*/  LDC R27, c[0x0][0x638] ;  /* 0x00018e00ff1b7b82 */ /* 0x000ee20000000800 */
[----:B0-----:R-:W-:-:S07]  /*2af0*/  IMAD R13, R7, R6, R14 ;  /* 0x00000006070d7224 */ /* 0x001fce00078e020e */
[----:B------:R-:W0:Y:S08]  /*2b00*/  LDC R39, c[0x0][0x610] ;  /* 0x00018400ff277b82 */ /* 0x000e300000000800 */
[----:B-----5:R-:W4:Y:S01]  /*2b10*/  LDC R21, c[0x0][0x600] ;  /* 0x00018000ff157b82 */ /* 0x020f220000000800 */
[----:B-1----:R-:W-:Y:S05]  /*2b20*/  @!P0 BRA `(.L_x_38) ;  /* 0x0000000000288947 */ /* 0x002fea0003800000 */
[----:B------:R-:W1:Y:S02]  /*2b30*/  LDC R0, c[0x0][0x64c] ;  /* 0x00019300ff007b82 */ /* 0x000e640000000800 */
[----:B-1----:R-:W-:-:S05]  /*2b40*/  IADD3 R7, P0, R11, R0, RZ ;  /* 0x000000000b077210 */ /* 0x002fca0007f1e0ff */
        /* <DEDUP_REMOVED lines=8> */
.L_x_38:
[----:B------:R-:W-:Y:S01]  /*2bd0*/  ISETP.NE.AND P0, PT, R19, 0x1, PT ;  /* 0x000000011300780c */ /* 0x000fe20003f05270 */
[----:B----4-:R-:W-:Y:S01]  /*2be0*/  VIADD R5, R21, 0xffffffff ;  /* 0xffffffff15057836 */ /* 0x010fe20000000000 */
[----:B--2---:R-:W-:Y:S01]  /*2bf0*/  SHF.R.U64 R0, R2, R25, R3 ;  /* 0x0000001902007219 */ /* 0x004fe20000001203 */
[----:B------:R-:W-:Y:S01]  /*2c00*/  IMAD.MOV R12, RZ, RZ, -R12 ;  /* 0x000000ffff0c7224 */ /* 0x000fe200078e0a0c */
[----:B------:R-:W-:Y:S02]  /*2c10*/  LOP3.LUT R3, R10, R37, RZ, 0xc0, !PT ;  /* 0x000000250a037212 */ /* 0x000fe400078ec0ff */
[----:B------:R-:W-:Y:S01]  /*2c20*/  LOP3.LUT R2, R8, R5, RZ, 0xc0, !PT ;  /* 0x0000000508027212 */ /* 0x000fe200078ec0ff */
[----:B------:R-:W-:Y:S02]  /*2c30*/  IMAD.MOV R4, RZ, RZ, -R0 ;  /* 0x000000ffff047224 */ /* 0x000fe400078e0a00 */
[----:B------:R-:W-:Y:S02]  /*2c40*/  IMAD R0, R32, R0, R3 ;  /* 0x0000000020007224 */ /* 0x000fe400078e0203 */
[----:B---3--:R-:W-:-:S02]  /*2c50*/  IMAD R3, R4, R27, R11 ;  /* 0x0000001b04037224 */ /* 0x008fc400078e020b */
[----:B------:R-:W-:Y:S02]  /*2c60*/  @P0 IMAD R13, R20, R12, R15 ;  /* 0x0000000c140d0224 */ /* 0x000fe400078e020f */
[----:B------:R-:W-:Y:S02]  /*2c70*/  IMAD R3, R3, R21, R2 ;  /* 0x0000001503037224 */ /* 0x000fe400078e0202 */
[----:B0-----:R-:W-:Y:S02]  /*2c80*/  IMAD R0, R0, R39, R13 ;  /* 0x0000002700007224 */ /* 0x001fe400078e020d */
[----:B------:R-:W-:-:S03]  /*2c90*/  IMAD.MOV.U32 R4, RZ, RZ, 0x1 ;  /* 0x00000001ff047424 */ /* 0x000fc600078e00ff */
[----:B------:R-:W-:Y:S02]  /*2ca0*/  SEL R40, R3, R0, !P0 ;  /* 0x0000000003287207 */ /* 0x000fe40004000000 */
[----:B------:R-:W-:Y:S02]  /*2cb0*/  PRMT R2, R4, 0x7610, R2 ;  /* 0x0000761004027816 */ /* 0x000fe40000000002 */
[----:B------:R-:W-:-:S07]  /*2cc0*/  SEL R0, R0, R3, !P0 ;  /* 0x0000000300007207 */ /* 0x000fce0004000000 */
.L_x_36:
[----:B------:R-:W-:Y:S01]  /*2cd0*/  LOP3.LUT P0, RZ, R2, 0xff, RZ, 0xc0, !PT ;  /* 0x000000ff02ff7812 */ /* 0x000fe2000780c0ff */
[----:B------:R-:W-:-:S12]  /*2ce0*/  IMAD.MOV.U32 R39, RZ, RZ, R0 ;  /* 0x000000ffff277224 */ /* 0x000fd800078e0000 */
[----:B------:R-:W-:Y:S05]  /*2cf0*/  @P0 BRA `(.L_x_39) ;  /* 0xffffffe400e40947 */ /* 0x000fea000383ffff */
[----:B------:R-:W-:Y:S05]  /*2d00*/  EXIT ;  /* 0x000000000000794d */ /* 0x000fea0003800000 */
.L_x_4:
        /* <DEDUP_REMOVED lines=26> */
.L_x_41:
        /* <DEDUP_REMOVED lines=14> */
[----:B------:R-:W-:Y:S02]  /*2f90*/  IMAD R5, R7, R23, R10 ;  /* 0x0000001707057224 */ /* 0x000fe400078e020a */
[----:B------:R-:W-:Y:S02]  /*2fa0*/  IMAD.MOV.U32 R10, RZ, RZ, 0x1 ;  /* 0x00000001ff0a7424 */ /* 0x000fe400078e00ff */
[----:B------:R-:W-:Y:S01]  /*2fb0*/  IMAD.IADD R5, R9, 0x1, R5 ;  /* 0x0000000109057824 */ /* 0x000fe200078e0205 */
[----:B------:R-:W4:Y:S04]  /*2fc0*/  LDC R20, c[0x0][0x608] ;  /* 0x00018200ff147b82 */ /* 0x000f280000000800 */
[----:B0-----:R-:W-:-:S02]  /*2fd0*/  SHF.R.U64 R12, R8, R24, R5 ;  /* 0x00000018080c7219 */ /* 0x001fc40000001205 */
        /* <DEDUP_REMOVED lines=8> */
[----:B--2---:R-:W-:Y:S01]  /*3060*/  IMAD R24, R13, R7, R4 ;  /* 0x000000070d187224 */ /* 0x004fe200078e0204 */
[----:B------:R2:W3:Y:S06]  /*3070*/  F2I.U32.TRUNC.NTZ R21, R8 ;  /* 0x0000000800157305 */ /* 0x0004ec000020f000 */
[----:B------:R-:W1:Y:S01]  /*3080*/  LDC R22, c[0x0][0x600] ;  /* 0x00018000ff167b82 */ /* 0x000e620000000800 */
[-CC-:B----4-:R-:W-:Y:S02]  /*3090*/  SHF.R.U64 R15, R12, R20.reuse, R5.reuse ;  /* 0x000000140c0f7219 */ /* 0x190fe40000001205 */
[----:B------:R-:W-:Y:S01]  /*30a0*/  SHF.R.U32.HI R4, RZ, R20, R5 ;  /* 0x00000014ff047219 */ /* 0x000fe20000011605 */
[----:B------:R-:W-:-:S04]  /*30b0*/  IMAD.MOV.U32 R20, RZ, RZ, -0x1 ;  /* 0xffffffffff147424 */ /* 0x000fc800078e00ff */
[----:B------:R-:W4:Y:S01]  /*30c0*/  LDC R28, c[0x0][0x648] ;  /* 0x00019200ff1c7b82 */ /* 0x000f220000000800 */
[-C--:B0-----:R-:W-:Y:S02]  /*30d0*/  SHF.L.U32 R7, R20, R25.reuse, RZ ;  /* 0x0000001914077219 */ /* 0x081fe400000006ff */
[-CC-:B------:R-:W-:Y:S02]  /*30e0*/  SHF.R.U64 R20, R15, R25.reuse, R4.reuse ;  /* 0x000000190f147219 */ /* 0x180fe40000001204 */
[-C--:B------:R-:W-:Y:S02]  /*30f0*/  SHF.R.U32.HI R5, RZ, R25.reuse, R4 ;  /* 0x00000019ff057219 */ /* 0x080fe40000011604 */
[----:B------:R-:W-:Y:S01]  /*3100*/  SHF.L.U32 R25, R10, R25, RZ ;  /* 0x000000190a197219 */ /* 0x000fe200000006ff */
[----:B------:R-:W0:Y:S01]  /*3110*/  LDC R29, c[0x0][0x638] ;  /* 0x00018e00ff1d7b82 */ /* 0x000e220000000800 */
[----:B------:R-:W-:Y:S01]  /*3120*/  LOP3.LUT R30, RZ, R7, RZ, 0x33, !PT ;  /* 0x00000007ff1e7212 */ /* 0x000fe200078e33ff */
[----:B------:R-:W-:-:S06]  /*3130*/  IMAD.MOV.U32 R4, RZ, RZ, R20 ;  /* 0x000000ffff047224 */ /* 0x000fcc00078e0014 */
[----:B------:R-:W0:Y:S01]  /*3140*/  LDC R31, c[0x0][0x610] ;  /* 0x00018400ff1f7b82 */ /* 0x000e220000000800 */
[----:B--23--:R-:W-:Y:S05]  /*3150*/  @!P0 BRA `(.L_x_42) ;  /* 0x0000000000288947 */ /* 0x00cfea0003800000 */
[----:B------:R-:W2:Y:S02]  /*3160*/  LDC R7, c[0x0][0x64c] ;  /* 0x00019300ff077b82 */ /* 0x000ea40000000800 */
[----:B--2---:R-:W-:-:S05]  /*3170*/  IADD3 R7, P0, R20, R7, RZ ;  /* 0x0000000714077210 */ /* 0x004fca0007f1e0ff */
        /* <DEDUP_REMOVED lines=8> */
.L_x_42:
[----:B------:R-:W-:Y:S01]  /*3200*/  ISETP.NE.AND P0, PT, R19, 0x1, PT ;  /* 0x000000011300780c */ /* 0x000fe20003f05270 */
[----:B-1----:R-:W-:Y:S01]  /*3210*/  VIADD R9, R22, 0xffffffff ;  /* 0xffffffff16097836 */ /* 0x002fe20000000000 */
[----:B----4-:R-:W-:Y:S01]  /*3220*/  SHF.R.U64 R5, R4, R28, R5 ;  /* 0x0000001c04057219 */ /* 0x010fe20000001205 */
[----:B------:R-:W-:Y:S01]  /*3230*/  IMAD.MOV R21, RZ, RZ, -R21 ;  /* 0x000000ffff157224 */ /* 0x000fe200078e0a15 */
[----:B------:R-:W-:Y:S01]  /*3240*/  LOP3.LUT R4, R15, R30, RZ, 0xc0, !PT ;  /* 0x0000001e0f047212 */ /* 0x000fe200078ec0ff */
[----:B------:R-:W-:Y:S02]  /*3250*/  IMAD.MOV.U32 R8, RZ, RZ, 0x1 ;  /* 0x00000001ff087424 */ /* 0x000fe400078e00ff */
[----:B------:R-:W-:Y:S02]  /*3260*/  IMAD.MOV R7, RZ, RZ, -R5 ;  /* 0x000000ffff077224 */ /* 0x000fe400078e0a05 */
[----:B------:R-:W-:Y:S01]  /*3270*/  IMAD R13, R25, R5, R4 ;  /* 0x00000005190d7224 */ /* 0x000fe200078e0204 */
[----:B------:R-:W-:Y:S01]  /*3280*/  LOP3.LUT R5, R12, R9, RZ, 0xc0, !PT ;  /* 0x000000090c057212 */ /* 0x000fe200078ec0ff */
[----:B0-----:R-:W-:-:S02]  /*3290*/  IMAD R4, R7, R29, R20 ;  /* 0x0000001d07047224 */ /* 0x001fc400078e0214 */
[----:B------:R-:W-:Y:S02]  /*32a0*/  @P0 IMAD R24, R23, R21, R6 ;  /* 0x0000001517180224 */ /* 0x000fe400078e0206 */
[----:B------:R-:W-:Y:S02]  /*32b0*/  IMAD R4, R4, R22, R5 ;  /* 0x0000001604047224 */ /* 0x000fe400078e0205 */
[----:B------:R-:W-:Y:S02]  /*32c0*/  IMAD R13, R13, R31, R24 ;  /* 0x0000001f0d0d7224 */ /* 0x000fe400078e0218 */
[----:B------:R-:W-:-:S03]  /*32d0*/  IMAD.MOV.U32 R7, RZ, RZ, R14 ;  /* 0x000000ffff077224 */ /* 0x000fc600078e000e */
[----:B------:R-:W-:Y:S02]  /*32e0*/  SEL R20, R4, R13, !P0 ;  /* 0x0000000d04147207 */ /* 0x000fe40004000000 */
[----:B------:R-:W-:-:S07]  /*32f0*/  SEL R13, R13, R4, !P0 ;  /* 0x000000040d0d7207 */ /* 0x000fce0004000000 */
.L_x_40:
[----:B------:R-:W-:-:S08]  /*3300*/  NOP ;  /* 0x0000000000007918 */ /* 0x000fd00000000000 */
[----:B------:R-:W0:-:S00]  /*3310*/  USETMAXREG.DEALLOC.CTAPOOL 0x28 ;  /* 0x00000028000079c8 */ /* 0x000e0000080e0500 */
[----:B0-----:R-:W-:-:S13]  /*3320*/  ISETP.NE.AND P0, PT, R0, RZ, PT ;  /* 0x000000ff0000720c */ /* 0x001fda0003f05270 */
[----:B------:R-:W-:Y:S05]  /*3330*/  @P0 EXIT ;  /* 0x000000000000094d */ /* 0x000fea0003800000 */
[----:B------:R-:W-:Y:S01]  /*3340*/  LOP3.LUT P0, RZ, R8, 0xff, RZ, 0xc0, !PT ;  /* 0x000000ff08ff7812 */ /* 0x000fe2000780c0ff */
[----:B------:R-:W-:Y:S02]  /*3350*/  IMAD.MOV.U32 R0, RZ, RZ, 0x1 ;  /* 0x00000001ff007424 */ /* 0x000fe400078e00ff */
[----:B------:R-:W-:-:S10]  /*3360*/  IMAD.MOV.U32 R11, RZ, RZ, RZ ;  /* 0x000000ffff0b7224 */ /* 0x000fd400078e00ff */
[----:B------:R-:W-:Y:S05]  /*3370*/  @!P0 BRA `(.L_x_43) ;  /* 0x0000000c00248947 */ /* 0x000fea0003800000 */
[----:B------:R-:W0:Y:S01]  /*3380*/  LDC R0, c[0x0][0x28c] ;  /* 0x0000a300ff007b82 */ /* 0x000e220000000800 */
[----:B------:R-:W-:Y:S01]  /*3390*/  LOP3.LUT P1, RZ, R2, 0x1f, RZ, 0xc0, !PT ;  /* 0x0000001f02ff7812 */ /* 0x000fe2000782c0ff */
[----:B------:R-:W-:Y:S01]  /*33a0*/  ULDC UR5, c[0x0][0x658] ;  /* 0x0001960000057ab9 */ /* 0x000fe20000000800 */
[----:B------:R-:W-:Y:S01]  /*33b0*/  UMOV UR6, 0xffffffff ;  /* 0xffffffff00067882 */ /* 0x000fe20000000000 */
[----:B------:R-:W-:Y:S01]  /*33c0*/  BSSY B0, `(.L_x_43) ;  /* 0x00000c4000007945 */ /* 0x000fe20003800000 */
[----:B------:R-:W-:Y:S01]  /*33d0*/  USHF.L.U32 UR6, UR6, UR5, URZ ;  /* 0x0000000506067299 */ /* 0x000fe2000800063f */
[C---:B------:R-:W-:Y:S01]  /*33e0*/  ISETP.NE.AND P2, PT, R3.reuse, RZ, PT ;  /* 0x000000ff0300720c */ /* 0x040fe20003f45270 */
[----:B------:R-:W-:Y:S01]  /*33f0*/  IMAD.MOV.U32 R12, RZ, RZ, 0x1 ;  /* 0x00000001ff0c7424 */ /* 0x000fe200078e00ff */
[----:B------:R-:W-:Y:S01]  /*3400*/  ISETP.NE.OR P1, PT, R3, RZ, !P1 ;  /* 0x000000ff0300720c */ /* 0x000fe20004f25670 */
[----:B------:R-:W-:Y:S01]  /*3410*/  IMAD.MOV.U32 R11, RZ, RZ, RZ ;  /* 0x000000ffff0b7224 */ /* 0x000fe200078e00ff */
[----:B------:R-:W-:Y:S01]  /*3420*/  LOP3.LUT R10, R18, 0x2, RZ, 0xfc, !PT ;  /* 0x00000002120a7812 */ /* 0x000fe200078efcff */
[----:B------:R-:W-:Y:S01]  /*3430*/  ULDC UR4, c[0x0][0x600] ;  /* 0x0001800000047ab9 */ /* 0x000fe20000000800 */
[----:B------:R-:W-:Y:S01]  /*3440*/  UMOV UR7, 0x1 ;  /* 0x0000000100077882 */ /* 0x000fe20000000000 */
[----:B------:R-:W-:-:S02]  /*3450*/  UIADD3 UR15, UR4, -0x1, URZ ;  /* 0xffffffff040f7890 */ /* 0x000fc4000fffe03f */
[----:B------:R-:W-:Y:S02]  /*3460*/  USHF.L.U32 UR17, UR7, UR5, URZ ;  /* 0x0000000507117299 */ /* 0x000fe4000800063f */
[----:B------:R-:W-:Y:S01]  /*3470*/  ULOP3.LUT UR16, URZ, UR6, URZ, 0x33, !UPT ;  /* 0x000000063f107292 */ /* 0x000fe2000f8e333f */
[----:B------:R-:W-:Y:S01]  /*3480*/  ULDC.64 UR20, c[0x0][0x198] ;  /* 0x0000660000147ab9 */ /* 0x000fe20000000a00 */
[----:B0-----:R-:W-:-:S05]  /*3490*/  VIADD R0, R0, 0x1f ;  /* 0x0000001f00007836 */ /* 0x001fca0000000000 */
[----:B------:R-:W-:-:S04]  /*34a0*/  SHF.R.S32.HI R5, RZ, 0x1f, R0 ;  /* 0x0000001fff057819 */ /* 0x000fc80000011400 */
[----:B------:R-:W-:Y:S01]  /*34b0*/  LEA.HI R5, R5, R0, RZ, 0x5 ;  /* 0x0000000005057211 */ /* 0x000fe200078f28ff */
[----:B------:R-:W-:-:S03]  /*34c0*/  IMAD.MOV.U32 R0, RZ, RZ, 0x1 ;  /* 0x00000001ff007424 */ /* 0x000fc600078e00ff */
[----:B------:R-:W-:-:S05]  /*34d0*/  SHF.R.S32.HI R8, RZ, 0x5, R5 ;  /* 0x00000005ff087819 */ /* 0x000fca0000011405 */
[----:B------:R-:W-:-:S07]  /*34e0*/  VIADD R9, R8, 0x1 ;  /* 0x0000000108097836 */ /* 0x000fce0000000000 */
.L_x_55:
[----:B------:R-:W-:-:S03]  /*34f0*/  UMOV UR4, 0xffffffff ;  /* 0xffffffff00047882 */ /* 0x000fc60000000000 */
[----:B------:R-:W-:Y:S05]  /*3500*/  BRA.DIV UR4, `(.L_x_44) ;  /* 0x0000001a04c07947 */ /* 0x000fea000b800000 */
[----:B------:R-:W-:-:S13]  /*3510*/  ELECT P0, URZ, PT ;  /* 0x00000000003f782f */ /* 0x000fda0003800000 */
.L_x_88:
[----:B------:R-:W0:Y:S01]  /*3520*/  LDC R2, c[0x0][0x28c] ;  /* 0x0000a300ff027b82 */ /* 0x000e220000000800 */
[----:B------:R-:W-:Y:S01]  /*3530*/  BSSY B1, `(.L_x_45) ;  /* 0x0000037000017945 */ /* 0x000fe20003800000 */
[----:B0-----:R-:W-:-:S13]  /*3540*/  ISETP.LT.OR P0, PT, R2, 0x1, !P0 ;  /* 0x000000010200780c */ /* 0x001fda0004701670 */
[----:B------:R-:W-:Y:S05]  /*3550*/  @P0 BRA `(.L_x_46) ;  /* 0x0000000000d00947 */ /* 0x000fea0003800000 */
[----:B------:R-:W-:Y:S02]  /*3560*/  IMAD.SHL.U32 R20, R20, 0x8, RZ ;  /* 0x0000000814147824 */ /* 0x000fe400078e00ff */
[----:B------:R-:W-:Y:S02]  /*3570*/  IMAD.SHL.U32 R13, R13, 0x80, RZ ;  /* 0x000000800d0d7824 */ /* 0x000fe400078e00ff */
[----:B------:R-:W-:Y:S02]  /*3580*/  IMAD.MOV.U32 R21, RZ, RZ, RZ ;  /* 0x000000ffff157224 */ /* 0x000fe400078e00ff */
[----:B------:R-:W-:Y:S02]  /*3590*/  IMAD.MOV.U32 R2, RZ, RZ, R9 ;  /* 0x000000ffff027224 */ /* 0x000fe400078e0009 */
[----:B------:R-:W-:Y:S02]  /*35a0*/  IMAD.MOV.U32 R3, RZ, RZ, R0 ;  /* 0x000000ffff037224 */ /* 0x000fe400078e0000 */
[----:B------:R-:W-:-:S07]  /*35b0*/  IMAD.MOV.U32 R4, RZ, RZ, R11 ;  /* 0x000000ffff047224 */ /* 0x000fce00078e000b */
.L_x_50:
[----:B------:R-:W0:Y:S01]  /*35c0*/  S2R R6, SR_CgaCtaId ;  /* 0x0000000000067919 */ /* 0x000e220000008800 */
[----:B------:R-:W-:-:S04]  /*35d0*/  MOV R5, 0x400 ;  /* 0x0000040000057802 */ /* 0x000fc80000000f00 */
[----:B0-----:R-:W-:Y:S02]  /*35e0*/  LEA R15, R6, R5, 0x18 ;  /* 0x00000005060f7211 */ /* 0x001fe400078ec0ff */
[----:B------:R-:W-:Y:S01]  /*35f0*/  SHF.L.U32 R5, R3, 0x1f, RZ ;  /* 0x0000001f03057819 */ /* 0x000fe200000006ff */
[----:B------:R-:W0:Y:S02]  /*3600*/  @!P2 LDC R6, c[0x0][0x500] ;  /* 0x00014000ff06ab82 */ /* 0x000e240000000800 */
[----:B------:R-:W-:-:S04]  /*3610*/  IMAD R14, R4, 0x8, R15 ;  /* 0x00000008040e7824 */ /* 0x000fc800078e020f */
[----:B------:R-:W1:Y:S02]  /*3620*/  SYNCS.PHASECHK.TRANS64.TRYWAIT P0, [R14+URZ+0xd0], R5 ;  /* 0x0000d0050e0075a7 */ /* 0x000e64000800017f */
[----:B-1----:R-:W-:Y:S05]  /*3630*/  @!P0 BRA `(.L_x_47) ;  /* 0x0000001800988947 */ /* 0x002fea0003800000 */
.L_x_89:
[----:B-1----:R-:W-:Y:S01]  /*3640*/  PRMT R5, R10, 0x9910, RZ ;  /* 0x000099100a057816 */ /* 0x002fe200000000ff */
[----:B0-----:R0:W-:Y:S03]  /*3650*/  @!P2 SYNCS.ARRIVE.TRANS64 RZ, [R14+URZ], R6 ;  /* 0x000000060effa9a7 */ /* 0x0011e6000800003f */
[----:B------:R-:W-:-:S13]  /*3660*/  ISETP.NE.AND P0, PT, R5, 0x2, PT ;  /* 0x000000020500780c */ /* 0x000fda0003f05270 */
[----:B0-----:R-:W-:Y:S05]  /*3670*/  @P0 BRA `(.L_x_48) ;  /* 0x0000000000040947 */ /* 0x001fea0003800000 */
[----:B------:R-:W-:Y:S01]  /*3680*/  BPT.TRAP 0x1 ;  /* 0x000000040000795c */ /* 0x000fe20000300000 */
.L_x_48:
[----:B------:R-:W-:Y:S05]  /*3690*/  @P1 BRA `(.L_x_49) ;  /* 0x0000000000041947 */ /* 0x000fea0003800000 */
[----:B------:R-:W-:Y:S01]  /*36a0*/  BPT.TRAP 0x1 ;  /* 0x000000040000795c */ /* 0x000fe20000300000 */
.L_x_49:
[--C-:B------:R-:W-:Y:S01]  /*36b0*/  IMAD R5, R4, 0x2000, R15.reuse ;  /* 0x0000200004057824 */ /* 0x100fe200078e020f */
[----:B------:R-:W-:Y:S01]  /*36c0*/  R2UR UR9, R14 ;  /* 0x000000000e0972ca */ /* 0x000fe200000e0000 */
[----:B------:R-:W-:Y:S01]  /*36d0*/  IMAD R15, R4, 0x200, R15 ;  /* 0x00000200040f7824 */ /* 0x000fe200078e020f */
[----:B------:R-:W-:Y:S01]  /*36e0*/  UIADD3 UR4, UP0, UR20, 0xf0, URZ ;  /* 0x000000f014047890 */ /* 0x000fe2000ff1e03f */
[----:B------:R-:W-:Y:S01]  /*36f0*/  VIADD R2, R2, 0xffffffff ;  /* 0xffffffff02027836 */ /* 0x000fe20000000000 */
[----:B------:R-:W-:Y:S01]  /*3700*/  R2UR UR5, R5 ;  /* 0x00000000050572ca */ /* 0x000fe200000e0000 */
[----:B------:R-:W-:Y:S01]  /*3710*/  UIADD3 UR22, UP1, UR20, 0x1f0, URZ ;  /* 0x000001f014167890 */ /* 0x000fe2000ff3e03f */
[----:B------:R-:W-:Y:S01]  /*3720*/  R2UR UR8, R15 ;  /* 0x000000000f0872ca */ /* 0x000fe200000e0000 */
[----:B------:R-:W-:Y:S01]  /*3730*/  VIADD R4, R4, 0x1 ;  /* 0x0000000104047836 */ /* 0x000fe20000000000 */
[----:B------:R-:W-:Y:S01]  /*3740*/  R2UR UR11, R13 ;  /* 0x000000000d0b72ca */ /* 0x000fe200000e0000 */
[----:B------:R-:W-:Y:S01]  /*3750*/  UIADD3.X UR23, URZ, UR21, URZ, UP1, !UPT ;  /* 0x000000153f177290 */ /* 0x000fe20008ffe43f */
[----:B------:R-:W-:Y:S01]  /*3760*/  R2UR UR10, R21 ;  /* 0x00000000150a72ca */ /* 0x000fe200000e0000 */
[----:B------:R-:W-:Y:S01]  /*3770*/  UMOV UR6, 0x0 ;  /* 0x0000000000067882 */ /* 0x000fe20000000000 */
[----:B------:R-:W-:Y:S01]  /*3780*/  R2UR UR12, R7 ;  /* 0x00000000070c72ca */ /* 0x000fe200000e0000 */
[----:B------:R-:W-:Y:S01]  /*3790*/  UMOV UR7, 0x10000000 ;  /* 0x1000000000077882 */ /* 0x000fe20000000000 */
[----:B------:R-:W-:Y:S01]  /*37a0*/  R2UR UR18, R20 ;  /* 0x00000000141272ca */ /* 0x000fe200000e0000 */
[----:B------:R-:W-:Y:S01]  /*37b0*/  VIADD R21, R21, 0x20 ;  /* 0x0000002015157836 */ /* 0x000fe20000000000 */
[----:B------:R-:W-:Y:S01]  /*37c0*/  ISETP.GT.AND P3, PT, R2, 0x1, PT ;  /* 0x000000010200780c */ /* 0x000fe20003f64270 */
[----:B------:R-:W-:Y:S01]  /*37d0*/  UIADD3 UR13, UR5, 0x280, URZ ;  /* 0x00000280050d7890 */ /* 0x000fe2000fffe03f */
[----:B------:R-:W-:Y:S01]  /*37e0*/  ISETP.NE.AND P0, PT, R4, 0x1a, PT ;  /* 0x0000001a0400780c */ /* 0x000fe20003f05270 */
[----:B------:R-:W-:-:S02]  /*37f0*/  UIADD3.X UR5, URZ, UR21, URZ, UP0, !UPT ;  /* 0x000000153f057290 */ /* 0x000fc400087fe43f */
[----:B------:R-:W-:Y:S01]  /*3800*/  UIADD3 UR14, UR8, 0x34280, URZ ;  /* 0x00034280080e7890 */ /* 0x000fe2000fffe03f */
[----:B------:R-:W-:Y:S02]  /*3810*/  SEL R6, RZ, 0x1, P0 ;  /* 0x00000001ff067807 */ /* 0x000fe40000000000 */
[----:B------:R-:W-:Y:S01]  /*3820*/  UMOV UR8, UR13 ;  /* 0x0000000d00087c82 */ /* 0x000fe20008000000 */
[----:B------:R-:W-:Y:S02]  /*3830*/  SEL R4, R4, RZ, P0 ;  /* 0x000000ff04047207 */ /* 0x000fe40000000000 */
[----:B------:R-:W-:Y:S01]  /*3840*/  LOP3.LUT R3, R3, R6, RZ, 0x3c, !PT ;  /* 0x0000000603037212 */ /* 0x000fe200078e3cff */
[----:B------:R0:W-:Y:S02]  /*3850*/  UTMALDG.3D [UR8], [UR4], desc[UR6] ;  /* 0x00000608040075b4 */ /* 0x0001e40008011000 */
[----:B0-----:R-:W-:Y:S01]  /*3860*/  UMOV UR8, UR14 ;  /* 0x0000000e00087c82 */ /* 0x001fe20008000000 */
[----:B------:R-:W-:-:S02]  /*3870*/  UMOV UR11, UR18 ;  /* 0x00000012000b7c82 */ /* 0x000fc40008000000 */
[----:B------:R0:W-:Y:S02]  /*3880*/  UTMALDG.3D [UR8], [UR22], desc[UR6] ;  /* 0x00000608160075b4 */ /* 0x0001e40008011000 */
[----:B0-----:R-:W-:Y:S05]  /*3890*/  @P3 BRA `(.L_x_50) ;  /* 0xfffffffc00483947 */ /* 0x001fea000383ffff */
.L_x_46:
[----:B------:R-:W-:Y:S05]  /*38a0*/  BSYNC B1 ;  /* 0x0000000000017941 */ /* 0x000fea0003800000 */
.L_x_45:
[----:B------:R-:W-:Y:S01]  /*38b0*/  LOP3.LUT P3, RZ, R12, 0xff, RZ, 0xc0, !PT ;  /* 0x000000ff0cff7812 */ /* 0x000fe2000786c0ff */
[----:B------:R-:W-:Y:S01]  /*38c0*/  IMAD.IADD R4, R8, 0x1, R11 ;  /* 0x0000000108047824 */ /* 0x000fe200078e020b */
[----:B------:R-:W-:Y:S01]  /*38d0*/  IADD3 R16, P4, R16, UR36, RZ ;  /* 0x0000002410107c10 */ /* 0x000fe2000ff9e0ff */
[----:B------:R-:W-:Y:S01]  /*38e0*/  ULDC.64 UR4, c[0x0][0x650] ;  /* 0x0001940000047ab9 */ /* 0x000fe20000000a00 */
[----:B------:R-:W-:Y:S01]  /*38f0*/  BSSY B1, `(.L_x_51) ;  /* 0x000006e000017945 */ /* 0x000fe20003800000 */
[----:B------:R-:W-:Y:S01]  /*3900*/  IMAD.MOV.U32 R13, RZ, RZ, -0x1 ;  /* 0xffffffffff0d7424 */ /* 0x000fe200078e00ff */
[----:B------:R-:W-:Y:S01]  /*3910*/  ISETP.GT.U32.AND P0, PT, R4, 0x19, PT ;  /* 0x000000190400780c */ /* 0x000fe20003f04070 */
[----:B------:R-:W-:Y:S01]  /*3920*/  IMAD.MOV.U32 R20, RZ, RZ, -0x1 ;  /* 0xffffffffff147424 */ /* 0x000fe200078e00ff */
[----:B------:R-:W-:Y:S01]  /*3930*/  IADD3.X R17, R17, UR42, RZ, P4, !PT ;  /* 0x0000002a11117c10 */ /* 0x000fe2000a7fe4ff */
[----:B------:R-:W-:Y:S01]  /*3940*/  IMAD.MOV.U32 R7, RZ, RZ, -0x1 ;  /* 0xffffffffff077424 */ /* 0x000fe200078e00ff */
[----:B------:R-:W-:-:S02]  /*3950*/  ISETP.LT.U32.AND P0, PT, R8, 0x1a, P0 ;  /* 0x0000001a0800780c */ /* 0x000fc40000701070 */
[----:B------:R-:W-:Y:S01]  /*3960*/  PRMT R12, RZ, 0x7610, R12 ;  /* 0x00007610ff0c7816 */ /* 0x000fe2000000000c */
[----:B------:R-:W0:Y:S01]  /*3970*/  @P3 S2R R3, SR_CgaCtaId ;  /* 0x0000000000033919 */ /* 0x000e220000008800 */
[----:B------:R-:W-:-:S04]  /*3980*/  @P3 MOV R2, 0x400 ;  /* 0x0000040000023802 */ /* 0x000fc80000000f00 */
[----:B0-----:R-:W-:Y:S01]  /*3990*/  @P3 LEA R5, R3, R2, 0x18 ;  /* 0x0000000203053211 */ /* 0x001fe200078ec0ff */
[----:B------:R-:W-:-:S03]  /*39a0*/  IMAD.WIDE.U32 R2, R4, 0x4ec4ec4f, RZ ;  /* 0x4ec4ec4f04027825 */ /* 0x000fc600078e00ff */
[----:B------:R0:W-:Y:S01]  /*39b0*/  @P3 SYNCS.ARRIVE.TRANS64.A1T0 RZ, [R5+URZ+0x1b8], RZ ;  /* 0x0001b8ff05ff39a7 */ /* 0x0001e2000810003f */
[----:B------:R-:W-:Y:S02]  /*39c0*/  ISETP.GE.U32.AND P3, PT, R8, 0x1a, PT ;  /* 0x0000001a0800780c */ /* 0x000fe40003f66070 */
[----:B------:R-:W-:Y:S02]  /*39d0*/  PRMT R2, RZ, 0x7610, R2 ;  /* 0x00007610ff027816 */ /* 0x000fe40000000002 */
[----:B0-----:R-:W-:Y:S02]  /*39e0*/  SHF.R.U32.HI R5, RZ, 0x3, R3 ;  /* 0x00000003ff057819 */ /* 0x001fe40000011603 */
[----:B------:R-:W-:Y:S02]  /*39f0*/  SEL R3, RZ, 0x1, !P0 ;  /* 0x00000001ff037807 */ /* 0x000fe40004000000 */
[----:B------:R-:W-:Y:S01]  /*3a00*/  ISETP.GE.U32.AND P0, PT, R16, UR4, PT ;  /* 0x0000000410007c0c */ /* 0x000fe2000bf06070 */
[----:B------:R-:W-:Y:S01]  /*3a10*/  IMAD R11, R5, -0x1a, R4 ;  /* 0xffffffe6050b7824 */ /* 0x000fe200078e0204 */
[----:B------:R-:W-:-:S02]  /*3a20*/  LOP3.LUT R0, R0, R3, RZ, 0x3c, !PT ;  /* 0x0000000300007212 */ /* 0x000fc400078e3cff */
[----:B------:R-:W-:Y:S02]  /*3a30*/  ISETP.GE.U32.AND.EX P0, PT, R17, UR5, PT, P0 ;  /* 0x0000000511007c0c */ /* 0x000fe4000bf06100 */
[----:B------:R-:W-:-:S11]  /*3a40*/  @P3 LOP3.LUT R0, R0, 0x1, R5, 0x78, !PT ;  /* 0x0000000100003812 */ /* 0x000fd600078e7805 */
[----:B------:R-:W-:Y:S05]  /*3a50*/  @P0 BRA `(.L_x_52) ;  /* 0x00000004005c0947 */ /* 0x000fea0003800000 */
[----:B------:R-:W-:Y:S01]  /*3a60*/  ULDC.64 UR4, c[0x0][0x628] ;  /* 0x00018a0000047ab9 */ /* 0x000fe20000000a00 */
[----:B------:R-:W0:Y:S01]  /*3a70*/  S2R R14, SR_CTAID.X ;  /* 0x00000000000e7919 */ /* 0x000e220000002500 */
[----:B------:R-:W-:Y:S01]  /*3a80*/  ISETP.NE.U32.AND P0, PT, RZ, UR4, PT ;  /* 0x00000004ff007c0c */ /* 0x000fe2000bf05070 */
[----:B------:R-:W-:Y:S01]  /*3a90*/  ULDC UR7, c[0x0][0x630] ;  /* 0x00018c0000077ab9 */ /* 0x000fe20000000800 */
[----:B------:R-:W-:Y:S01]  /*3aa0*/  IMAD.MOV.U32 R2, RZ, RZ, R16 ;  /* 0x000000ffff027224 */ /* 0x000fe200078e0010 */
[----:B------:R-:W1:Y:S01]  /*3ab0*/  S2R R13, SR_CTAID.Y ;  /* 0x00000000000d7919 */ /* 0x000e620000002600 */
[----:B------:R-:W-:Y:S01]  /*3ac0*/  ISETP.NE.AND.EX P0, PT, RZ, UR5, PT, P0 ;  /* 0x00000005ff007c0c */ /* 0x000fe2000bf05300 */
[----:B------:R-:W-:-:S12]  /*3ad0*/  IMAD.MOV.U32 R3, RZ, RZ, R17 ;  /* 0x000000ffff037224 */ /* 0x000fd800078e0011 */
[----:B------:R-:W-:Y:S05]  /*3ae0*/  @!P0 BRA `(.L_x_53) ;  /* 0x0000000000288947 */ /* 0x000fea0003800000 */
[----:B------:R-:W-:Y:S02]  /*3af0*/  ULDC UR6, c[0x0][0x634] ;  /* 0x00018d0000067ab9 */ /* 0x000fe40000000800 */
[----:B------:R-:W-:-:S05]  /*3b00*/  IADD3 R7, P0, R16, UR6, RZ ;  /* 0x0000000610077c10 */ /* 0x000fca000ff1e0ff */
[----:B------:R-:W-:-:S04]  /*3b10*/  IMAD.X R15, RZ, RZ, R17, P0 ;  /* 0x000000ffff0f7224 */ /* 0x000fc800000e0611 */
[----:B------:R-:W-:-:S04]  /*3b20*/  IMAD.WIDE.U32 R4, R15, UR4, RZ ;  /* 0x000000040f047c25 */ /* 0x000fc8000f8e00ff */
[----:B------:R-:W-:-:S04]  /*3b30*/  IMAD.WIDE.U32 R4, P0, R7, UR5, R4 ;  /* 0x0000000507047c25 */ /* 0x000fc8000f800004 */
[----:B------:R-:W-:-:S04]  /*3b40*/  IMAD.WIDE.U32 R6, R7, UR4, RZ ;  /* 0x0000000407067c25 */ /* 0x000fc8000f8e00ff */
[----:B------:R-:W-:Y:S01]  /*3b50*/  IMAD.X R3, RZ, RZ, RZ, P0 ;  /* 0x000000ffff037224 */ /* 0x000fe200000e06ff */
[----:B------:R-:W-:Y:S01]  /*3b60*/  IADD3 RZ, P0, R7, R4, RZ ;  /* 0x0000000407ff7210 */ /* 0x000fe20007f1e0ff */
[----:B------:R-:W-:-:S04]  /*3b70*/  IMAD.MOV.U32 R2, RZ, RZ, R5 ;  /* 0x000000ffff027224 */ /* 0x000fc800078e0005 */
[----:B------:R-:W-:-:S08]  /*3b80*/  IMAD.WIDE.U32.X R2, R15, UR5, R2, P0 ;  /* 0x000000050f027c25 */ /* 0x000fd000080e0402 */
.L_x_53:
[--C-:B------:R-:W-:Y:S01]  /*3b90*/  SHF.R.U64 R6, R2, UR7, R3.reuse ;  /* 0x0000000702067c19 */ /* 0x100fe20008001203 */
[----:B------:R-:W-:Y:S01]  /*3ba0*/  ULDC.64 UR4, c[0x0][0x620] ;  /* 0x0001880000047ab9 */ /* 0x000fe20000000a00 */
[----:B------:R-:W-:Y:S01]  /*3bb0*/  SHF.R.U32.HI R2, RZ, UR7, R3 ;  /* 0x00000007ff027c19 */ /* 0x000fe20008011603 */
[----:B------:R-:W-:Y:S01]  /*3bc0*/  IMAD.MOV.U32 R3, RZ, RZ, R17 ;  /* 0x000000ffff037224 */ /* 0x000fe200078e0011 */
[----:B------:R-:W-:Y:S01]  /*3bd0*/  IADD3 R5, P0, RZ, -R6, RZ ;  /* 0x80000006ff057210 */ /* 0x000fe20007f1e0ff */
[----:B------:R-:W2:Y:S01]  /*3be0*/  LDC R25, c[0x0][0x144] ;  /* 0x00005100ff197b82 */ /* 0x000ea20000000800 */
[----:B0-----:R-:W-:Y:S01]  /*3bf0*/  I2FP.F32.U32 R7, R14 ;  /* 0x0000000e00077245 */ /* 0x001fe20000201000 */
[----:B------:R-:W-:Y:S01]  /*3c00*/  ULDC.64 UR8, c[0x0][0x640] ;  /* 0x0001900000087ab9 */ /* 0x000fe20000000a00 */
[----:B------:R-:W-:Y:S01]  /*3c10*/  ULDC UR6, c[0x0][0x608] ;  /* 0x0001820000067ab9 */ /* 0x000fe20000000800 */
[----:B------:R-:W-:Y:S01]  /*3c20*/  IMAD.X R2, RZ, RZ, ~R2, P0 ;  /* 0x000000ffff027224 */ /* 0x000fe200000e0e02 */
[----:B------:R-:W-:-:S03]  /*3c30*/  ISETP.NE.U32.AND P0, PT, RZ, UR8, PT ;  /* 0x00000008ff007c0c */ /* 0x000fc6000bf05070 */
[----:B------:R-:W-:Y:S01]  /*3c40*/  IMAD R4, R2, UR4, RZ ;  /* 0x0000000402047c24 */ /* 0x000fe2000f8e02ff */
[----:B------:R-:W0:Y:S01]  /*3c50*/  LDC R20, c[0x0][0x148] ;  /* 0x00005200ff147b82 */ /* 0x000e220000000800 */
[----:B------:R-:W-:Y:S01]  /*3c60*/  IMAD.MOV.U32 R2, RZ, RZ, R16 ;  /* 0x000000ffff027224 */ /* 0x000fe200078e0010 */
[----:B------:R-:W-:-:S03]  /*3c70*/  ISETP.NE.AND.EX P0, PT, RZ, UR9, PT, P0 ;  /* 0x00000009ff007c0c */ /* 0x000fc6000bf05300 */
[----:B------:R-:W-:Y:S01]  /*3c80*/  IMAD.WIDE.U32 R2, R5, UR4, R2 ;  /* 0x0000000405027c25 */ /* 0x000fe2000f8e0002 */
[----:B------:R-:W-:-:S03]  /*3c90*/  ULDC UR4, c[0x0][0x150] ;  /* 0x0000540000047ab9 */ /* 0x000fc60000000800 */
[----:B------:R-:W-:Y:S02]  /*3ca0*/  IMAD R5, R5, UR5, R4 ;  /* 0x0000000505057c24 */ /* 0x000fe4000f8e0204 */
[----:B------:R-:W-:Y:S01]  /*3cb0*/  FMUL R4, R7, UR4 ;  /* 0x0000000407047c20 */ /* 0x000fe20008400000 */
[----:B------:R-:W-:Y:S01]  /*3cc0*/  ULDC UR4, c[0x0][0x618] ;  /* 0x0001860000047ab9 */ /* 0x000fe20000000800 */
[----:B------:R-:W-:Y:S01]  /*3cd0*/  ULDC UR5, c[0x0][0x154] ;  /* 0x0000550000057ab9 */ /* 0x000fe20000000800 */
[----:B------:R-:W-:-:S03]  /*3ce0*/  IMAD.IADD R3, R3, 0x1, R5 ;  /* 0x0000000103037824 */ /* 0x000fc600078e0205 */
[----:B------:R-:W3:Y:S02]  /*3cf0*/  F2I.U32.TRUNC.NTZ R4, R4 ;  /* 0x0000000400047305 */ /* 0x000ee4000020f000 */
[----:B------:R-:W-:Y:S02]  /*3d00*/  SHF.R.U64 R7, R2, UR4, R3 ;  /* 0x0000000402077c19 */ /* 0x000fe40008001203 */
[----:B-1----:R-:W-:-:S05]  /*3d10*/  I2FP.F32.U32 R2, R13 ;  /* 0x0000000d00027245 */ /* 0x002fca0000201000 */
[----:B------:R-:W-:Y:S01]  /*3d20*/  FMUL R22, R2, UR5 ;  /* 0x0000000502167c20 */ /* 0x000fe20008400000 */
[----:B------:R-:W-:Y:S01]  /*3d30*/  SHF.R.U32.HI R2, RZ, UR4, R3 ;  /* 0x00000004ff027c19 */ /* 0x000fe20008011603 */
[----:B------:R-:W-:-:S03]  /*3d40*/  ULDC UR4, c[0x0][0x658] ;  /* 0x0001960000047ab9 */ /* 0x000fc60000000800 */
[--C-:B------:R-:W-:Y:S01]  /*3d50*/  SHF.R.U64 R21, R7, UR6, R2.reuse ;  /* 0x0000000607157c19 */ /* 0x100fe20008001202 */
[----:B------:R-:W1:Y:S01]  /*3d60*/  F2I.U32.TRUNC.NTZ R22, R22 ;  /* 0x0000001600167305 */ /* 0x000e62000020f000 */
[----:B------:R-:W-:Y:S01]  /*3d70*/  SHF.R.U32.HI R2, RZ, UR6, R2 ;  /* 0x00000006ff027c19 */ /* 0x000fe20008011602 */
[----:B---3--:R-:W-:-:S03]  /*3d80*/  IMAD.MOV R4, RZ, RZ, -R4 ;  /* 0x000000ffff047224 */ /* 0x008fc600078e0a04 */
[----:B------:R-:W-:Y:S01]  /*3d90*/  SHF.R.U64 R15, R21, UR4, R2 ;  /* 0x00000004150f7c19 */ /* 0x000fe20008001202 */
[----:B--2---:R-:W-:Y:S01]  /*3da0*/  IMAD R14, R25, R4, R14 ;  /* 0x00000004190e7224 */ /* 0x004fe200078e020e */
[----:B------:R-:W-:-:S03]  /*3db0*/  SHF.R.U32.HI R23, RZ, UR4, R2 ;  /* 0x00000004ff177c19 */ /* 0x000fc60008011602 */
[----:B------:R-:W-:Y:S02]  /*3dc0*/  IMAD.MOV.U32 R2, RZ, RZ, R15 ;  /* 0x000000ffff027224 */ /* 0x000fe400078e000f */
[----:B------:R-:W-:Y:S01]  /*3dd0*/  IMAD.MOV.U32 R3, RZ, RZ, R23 ;  /* 0x000000ffff037224 */ /* 0x000fe200078e0017 */
[----:B------:R-:W-:Y:S06]  /*3de0*/  @!P0 BRA `(.L_x_54) ;  /* 0x0000000000288947 */ /* 0x000fec0003800000 */
[----:B------:R-:W-:Y:S02]  /*3df0*/  ULDC UR4, c[0x0][0x64c] ;  /* 0x0001930000047ab9 */ /* 0x000fe40000000800 */
[----:B------:R-:W-:-:S05]  /*3e00*/  IADD3 R3, P0, R15, UR4, RZ ;  /* 0x000000040f037c10 */ /* 0x000fca000ff1e0ff */
[----:B------:R-:W-:-:S04]  /*3e10*/  IMAD.X R23, RZ, RZ, R23, P0 ;  /* 0x000000ffff177224 */ /* 0x000fc800000e0617 */
[----:B------:R-:W-:-:S04]  /*3e20*/  IMAD.WIDE.U32 R4, R23, UR8, RZ ;  /* 0x0000000817047c25 */ /* 0x000fc8000f8e00ff */
[----:B------:R-:W-:-:S04]  /*3e30*/  IMAD.WIDE.U32 R4, P0, R3, UR9, R4 ;  /* 0x0000000903047c25 */ /* 0x000fc8000f800004 */
[----:B------:R-:W-:-:S04]  /*3e40*/  IMAD.WIDE.U32 R2, R3, UR8, RZ ;  /* 0x0000000803027c25 */ /* 0x000fc8000f8e00ff */
[----:B------:R-:W-:Y:S01]  /*3e50*/  IMAD.MOV.U32 R2, RZ, RZ, R5 ;  /* 0x000000ffff027224 */ /* 0x000fe200078e0005 */
[----:B------:R-:W-:Y:S01]  /*3e60*/  IADD3 RZ, P3, R3, R4, RZ ;  /* 0x0000000403ff7210 */ /* 0x000fe20007f7e0ff */
[----:B------:R-:W-:-:S04]  /*3e70*/  IMAD.X R3, RZ, RZ, RZ, P0 ;  /* 0x000000ffff037224 */ /* 0x000fc800000e06ff */
[----:B------:R-:W-:-:S08]  /*3e80*/  IMAD.WIDE.U32.X R2, R23, UR9, R2, P3 ;  /* 0x0000000917027c25 */ /* 0x000fd000098e0402 */
.L_x_54:
[----:B------:R-:W-:Y:S01]  /*3e90*/  ISETP.NE.AND P0, PT, R19, 0x1, PT ;  /* 0x000000011300780c */ /* 0x000fe20003f05270 */
[----:B------:R-:W-:Y:S01]  /*3ea0*/  ULDC UR4, c[0x0][0x648] ;  /* 0x0001920000047ab9 */ /* 0x000fe20000000800 */
[----:B------:R-:W-:Y:S01]  /*3eb0*/  LOP3.LUT R21, R21, UR16, RZ, 0xc0, !PT ;  /* 0x0000001015157c12 */ /* 0x000fe2000f8ec0ff */
[----:B-1----:R-:W-:Y:S01]  /*3ec0*/  IMAD.MOV R22, RZ, RZ, -R22 ;  /* 0x000000ffff167224 */ /* 0x002fe200078e0a16 */
[----:B------:R-:W-:Y:S01]  /*3ed0*/  SHF.R.U64 R2, R2, UR4, R3 ;  /* 0x0000000402027c19 */ /* 0x000fe20008001203 */
[----:B------:R-:W-:Y:S01]  /*3ee0*/  ULDC UR4, c[0x0][0x638] ;  /* 0x00018e0000047ab9 */ /* 0x000fe20000000800 */
[----:B------:R-:W-:Y:S01]  /*3ef0*/  ULDC UR5, c[0x0][0x610] ;  /* 0x0001840000057ab9 */ /* 0x000fe20000000800 */
[----:B------:R-:W-:Y:S02]  /*3f00*/  IMAD.MOV.U32 R3, RZ, RZ, 0x1 ;  /* 0x00000001ff037424 */ /* 0x000fe400078e00ff */
[----:B------:R-:W-:Y:S02]  /*3f10*/  IMAD.MOV R4, RZ, RZ, -R2 ;  /* 0x000000ffff047224 */ /* 0x000fe400078e0a02 */
[----:B------:R-:W-:Y:S01]  /*3f20*/  IMAD R21, R2, UR17, R21 ;  /* 0x0000001102157c24 */ /* 0x000fe2000f8e0215 */
[----:B------:R-:W-:Y:S01]  /*3f30*/  LOP3.LUT R2, R7, UR15, RZ, 0xc0, !PT ;  /* 0x0000000f07027c12 */ /* 0x000fe2000f8ec0ff */
[----:B0-----:R-:W-:-:S02]  /*3f40*/  @P0 IMAD R14, R20, R22, R13 ;  /* 0x00000016140e0224 */ /* 0x001fc400078e020d */
[----:B------:R-:W-:Y:S01]  /*3f50*/  IMAD R15, R4, UR4, R15 ;  /* 0x00000004040f7c24 */ /* 0x000fe2000f8e020f */
[----:B------:R-:W-:Y:S01]  /*3f60*/  ULDC UR4, c[0x0][0x600] ;  /* 0x0001800000047ab9 */ /* 0x000fe20000000800 */
[----:B------:R-:W-:Y:S02]  /*3f70*/  IMAD R14, R21, UR5, R14 ;  /* 0x00000005150e7c24 */ /* 0x000fe4000f8e020e */
[--C-:B------:R-:W-:Y:S01]  /*3f80*/  IMAD R15, R15, UR4, R2.reuse ;  /* 0x000000040f0f7c24 */ /* 0x100fe2000f8e0202 */
[----:B------:R-:W-:Y:S01]  /*3f90*/  PRMT R2, R3, 0x7610, R2 ;  /* 0x0000761003027816 */ /* 0x000fe20000000002 */
[----:B------:R-:W-:-:S03]  /*3fa0*/  IMAD.MOV.U32 R7, RZ, RZ, R6 ;  /* 0x000000ffff077224 */ /* 0x000fc600078e0006 */
[----:B------:R-:W-:Y:S02]  /*3fb0*/  SEL R20, R15, R14, !P0 ;  /* 0x0000000e0f147207 */ /* 0x000fe40004000000 */
[----:B------:R-:W-:-:S07]  /*3fc0*/  SEL R13, R14, R15, !P0 ;  /* 0x0000000f0e0d7207 */ /* 0x000fce0004000000 */
.L_x_52:
[----:B------:R-:W-:Y:S05]  /*3fd0*/  BSYNC B1 ;  /* 0x0000000000017941 */ /* 0x000fea0003800000 */
.L_x_51:
[----:B------:R-:W-:-:S13]  /*3fe0*/  LOP3.LUT P0, RZ, R2, 0xff, RZ, 0xc0, !PT ;  /* 0x000000ff02ff7812 */ /* 0x000fda000780c0ff */
[----:B------:R-:W-:Y:S05]  /*3ff0*/  @P0 BRA `(.L_x_55) ;  /* 0xfffffff4003c0947 */ /* 0x000fea000383ffff */
[----:B------:R-:W-:Y:S05]  /*4000*/  BSYNC B0 ;  /* 0x0000000000007941 */ /* 0x000fea0003800000 */
.L_x_43:
[----:B------:R-:W-:-:S03]  /*4010*/  UMOV UR4, 0xffffffff ;  /* 0xffffffff00047882 */ /* 0x000fc60000000000 */
[----:B------:R-:W-:Y:S05]  /*4020*/  BRA.DIV UR4, `(.L_x_56) ;  /* 0x0000001204307947 */ /* 0x000fea000b800000 */
[----:B------:R-:W-:-:S13]  /*4030*/  ELECT P0, URZ, PT ;  /* 0x00000000003f782f */ /* 0x000fda0003800000 */
.L_x_92:
[----:B------:R-:W-:Y:S04]  /*4040*/  BSSY B0, `(.L_x_57) ;  /* 0x00000f1000007945 */ /* 0x000fe80003800000 */
[----:B------:R-:W-:Y:S05]  /*4050*/  @!P0 BRA `(.L_x_58) ;  /* 0x0000000c00bc8947 */ /* 0x000fea0003800000 */
[----:B------:R-:W-:-:S04]  /*4060*/  LOP3.LUT R18, R18, 0x2, RZ, 0xfc, !PT ;  /* 0x0000000212127812 */ /* 0x000fc800078efcff */
[----:B------:R-:W-:-:S13]  /*4070*/  ISETP.NE.AND P0, PT, R18, 0x3, PT ;  /* 0x000000031200780c */ /* 0x000fda0003f05270 */
[----:B------:R-:W-:Y:S05]  /*4080*/  @!P0 BRA `(.L_x_59) ;  /* 0x0000000000048947 */ /* 0x000fea0003800000 */
[----:B------:R-:W-:Y:S01]  /*4090*/  BPT.TRAP 0x1 ;  /* 0x000000040000795c */ /* 0x000fe20000300000 */
.L_x_59:
[----:B------:R-:W0:Y:S01]  /*40a0*/  S2R R3, SR_CgaCtaId ;  /* 0x0000000000037919 */ /* 0x000e220000008800 */
[----:B------:R-:W-:Y:S02]  /*40b0*/  MOV R2, 0x400 ;  /* 0x0000040000027802 */ /* 0x000fe40000000f00 */
[----:B------:R-:W-:Y:S02]  /*40c0*/  SHF.L.U32 R4, R0, 0x1f, RZ ;  /* 0x0000001f00047819 */ /* 0x000fe400000006ff */
[----:B0-----:R-:W-:-:S05]  /*40d0*/  LEA R2, R3, R2, 0x18 ;  /* 0x0000000203027211 */ /* 0x001fca00078ec0ff */
[----:B------:R-:W-:-:S04]  /*40e0*/  VIADD R2, R2, 0xd0 ;  /* 0x000000d002027836 */ /* 0x000fc80000000000 */
[C---:B------:R-:W-:Y:S02]  /*40f0*/  IMAD R7, R11.reuse, 0x8, R2 ;  /* 0x000000080b077824 */ /* 0x040fe400078e0202 */
[----:B------:R-:W-:Y:S02]  /*4100*/  VIADD R11, R11, 0x1 ;  /* 0x000000010b0b7836 */ /* 0x000fe40000000000 */
[----:B------:R-:W0:Y:S03]  /*4110*/  SYNCS.PHASECHK.TRANS64.TRYWAIT P0, [R7+URZ], R4 ;  /* 0x00000004070075a7 */ /* 0x000e26000800017f */
[----:B------:R-:W-:-:S04]  /*4120*/  ISETP.NE.AND P1, PT, R11, 0x1a, PT ;  /* 0x0000001a0b00780c */ /* 0x000fc80003f25270 */
[----:B------:R-:W-:Y:S02]  /*4130*/  SEL R3, RZ, 0x1, P1 ;  /* 0x00000001ff037807 */ /* 0x000fe40000800000 */
[----:B------:R-:W-:Y:S02]  /*4140*/  SEL R11, R11, RZ, P1 ;  /* 0x000000ff0b0b7207 */ /* 0x000fe40000800000 */
[----:B------:R-:W-:-:S03]  /*4150*/  LOP3.LUT R6, R0, R3, RZ, 0x3c, !PT ;  /* 0x0000000300067212 */ /* 0x000fc600078e3cff */
[----:B------:R-:W-:Y:S01]  /*4160*/  IMAD R8, R11, 0x8, R2 ;  /* 0x000000080b087824 */ /* 0x000fe200078e0202 */
[----:B------:R-:W-:Y:S01]  /*4170*/  SHF.L.U32 R5, R6, 0x1f, RZ ;  /* 0x0000001f06057819 */ /* 0x000fe200000006ff */
[----:B0-----:R-:W-:Y:S06]  /*4180*/  @!P0 BRA `(.L_x_60) ;  /* 0x0000000c00fc8947 */ /* 0x001fec0003800000 */
.L_x_93:
[----:B------:R-:W1:Y:S01]  /*4190*/  SYNCS.PHASECHK.TRANS64.TRYWAIT P0, [R8+URZ], R5 ;  /* 0x00000005080075a7 */ /* 0x000e62000800017f */
[----:B------:R-:W-:-:S05]  /*41a0*/  VIADD R0, R11, 0x1 ;  /* 0x000000010b007836 */ /* 0x000fca0000000000 */
[----:B------:R-:W-:-:S04]  /*41b0*/  ISETP.NE.AND P1, PT, R0, 0x1a, PT ;  /* 0x0000001a0000780c */ /* 0x000fc80003f25270 */
[----:B------:R-:W-:Y:S02]  /*41c0*/  SEL R3, RZ, 0x1, P1 ;  /* 0x00000001ff037807 */ /* 0x000fe40000800000 */
[----:B0-----:R-:W-:Y:S02]  /*41d0*/  SEL R7, R0, RZ, P1 ;  /* 0x000000ff00077207 */ /* 0x001fe40000800000 */
[----:B------:R-:W-:-:S03]  /*41e0*/  LOP3.LUT R6, R6, R3, RZ, 0x3c, !PT ;  /* 0x0000000306067212 */ /* 0x000fc600078e3cff */
[----:B------:R-:W-:Y:S01]  /*41f0*/  IMAD R9, R7, 0x8, R2 ;  /* 0x0000000807097824 */ /* 0x000fe200078e0202 */
[----:B------:R-:W-:Y:S01]  /*4200*/  SHF.L.U32 R4, R6, 0x1f, RZ ;  /* 0x0000001f06047819 */ /* 0x000fe200000006ff */
[----:B-1----:R-:W-:Y:S06]  /*4210*/  @!P0 BRA `(.L_x_61) ;  /* 0x0000000c00ec8947 */ /* 0x002fec0003800000 */
.L_x_94:
[----:B------:R-:W1:Y:S01]  /*4220*/  SYNCS.PHASECHK.TRANS64.TRYWAIT P0, [R9+URZ], R4 ;  /* 0x00000004090075a7 */ /* 0x000e62000800017f */
[----:B------:R-:W-:-:S05]  /*4230*/  VIADD R0, R7, 0x1 ;  /* 0x0000000107007836 */ /* 0x000fca0000000000 */
[----:B------:R-:W-:-:S04]  /*4240*/  ISETP.NE.AND P1, PT, R0, 0x1a, PT ;  /* 0x0000001a0000780c */ /* 0x000fc80003f25270 */
[----:B------:R-:W-:Y:S02]  /*4250*/  SEL R3, RZ, 0x1, P1 ;  /* 0x00000001ff037807 */ /* 0x000fe40000800000 */
[----:B------:R-:W-:Y:S02]  /*4260*/  SEL R7, R0, RZ, P1 ;  /* 0x000000ff00077207 */ /* 0x000fe40000800000 */
[----:B------:R-:W-:-:S03]  /*4270*/  LOP3.LUT R6, R6, R3, RZ, 0x3c, !PT ;  /* 0x0000000306067212 */ /* 0x000fc600078e3cff */
[----:B0-----:R-:W-:Y:S01]  /*4280*/  IMAD R8, R7, 0x8, R2 ;  /* 0x0000000807087824 */ /* 0x001fe200078e0202 */
[----:B------:R-:W-:Y:S01]  /*4290*/  SHF.L.U32 R5, R6, 0x1f, RZ ;  /* 0x0000001f06057819 */ /* 0x000fe200000006ff */
[----:B-1----:R-:W-:Y:S06]  /*42a0*/  @!P0 BRA `(.L_x_62) ;  /* 0x0000000c00dc8947 */ /* 0x002fec0003800000 */
.L_x_95:
        /* <DEDUP_REMOVED lines=9> */
.L_x_96:
        /* <DEDUP_REMOVED lines=9> */
.L_x_97:
        /* <DEDUP_REMOVED lines=9> */
.L_x_98:
        /* <DEDUP_REMOVED lines=9> */
.L_x_99:
        /* <DEDUP_REMOVED lines=9> */
.L_x_100:
        /* <DEDUP_REMOVED lines=9> */
.L_x_101:
        /* <DEDUP_REMOVED lines=9> */
.L_x_102:
        /* <DEDUP_REMOVED lines=9> */
.L_x_103:
        /* <DEDUP_REMOVED lines=9> */
.L_x_104:
        /* <DEDUP_REMOVED lines=9> */
.L_x_105:
        /* <DEDUP_REMOVED lines=9> */
.L_x_106:
        /* <DEDUP_REMOVED lines=9> */
.L_x_107:
        /* <DEDUP_REMOVED lines=9> */
.L_x_108:
        /* <DEDUP_REMOVED lines=9> */
.L_x_109:
        /* <DEDUP_REMOVED lines=9> */
.L_x_110:
        /* <DEDUP_REMOVED lines=9> */
.L_x_111:
        /* <DEDUP_REMOVED lines=9> */
.L_x_112:
        /* <DEDUP_REMOVED lines=9> */
.L_x_113:
        /* <DEDUP_REMOVED lines=9> */
.L_x_114:
        /* <DEDUP_REMOVED lines=9> */
.L_x_115:
[----:B------:R-:W1:Y:S01]  /*4df0*/  SYNCS.PHASECHK.TRANS64.TRYWAIT P0, [R8+URZ], R5 ;  /* 0x00000005080075a7 */ /* 0x000e62000800017f */
[----:B------:R-:W-:-:S05]  /*4e00*/  VIADD R0, R7, 0x1 ;  /* 0x0000000107007836 */ /* 0x000fca0000000000 */
[----:B------:R-:W-:-:S04]  /*4e10*/  ISETP.NE.AND P1, PT, R0, 0x1a, PT ;  /* 0x0000001a0000780c */ /* 0x000fc80003f25270 */
[----:B------:R-:W-:Y:S02]  /*4e20*/  SEL R3, RZ, 0x1, P1 ;  /* 0x00000001ff037807 */ /* 0x000fe40000800000 */
[----:B------:R-:W-:Y:S02]  /*4e30*/  SEL R7, R0, RZ, P1 ;  /* 0x000000ff00077207 */ /* 0x000fe40000800000 */
[----:B0-----:R-:W-:-:S03]  /*4e40*/  LOP3.LUT R9, R6, R3, RZ, 0x3c, !PT ;  /* 0x0000000306097212 */ /* 0x001fc600078e3cff */
[----:B------:R-:W-:Y:S01]  /*4e50*/  IMAD R11, R7, 0x8, R2 ;  /* 0x00000008070b7824 */ /* 0x000fe200078e0202 */
[----:B------:R-:W-:Y:S01]  /*4e60*/  SHF.L.U32 R6, R9, 0x1f, RZ ;  /* 0x0000001f09067819 */ /* 0x000fe200000006ff */
[----:B-1----:R-:W-:Y:S06]  /*4e70*/  @!P0 BRA `(.L_x_83) ;  /* 0x00000008008c8947 */ /* 0x002fec0003800000 */
.L_x_116:
[----:B------:R-:W1:Y:S01]  /*4e80*/  SYNCS.PHASECHK.TRANS64.TRYWAIT P0, [R11+URZ], R6 ;  /* 0x000000060b0075a7 */ /* 0x000e62000800017f */
[----:B------:R-:W-:-:S05]  /*4e90*/  VIADD R0, R7, 0x1 ;  /* 0x0000000107007836 */ /* 0x000fca0000000000 */
[----:B------:R-:W-:-:S04]  /*4ea0*/  ISETP.NE.AND P1, PT, R0, 0x1a, PT ;  /* 0x0000001a0000780c */ /* 0x000fc80003f25270 */
[----:B------:R-:W-:Y:S02]  /*4eb0*/  SEL R4, RZ, 0x1, P1 ;  /* 0x00000001ff047807 */ /* 0x000fe40000800000 */
[----:B------:R-:W-:Y:S02]  /*4ec0*/  SEL R3, R0, RZ, P1 ;  /* 0x000000ff00037207 */ /* 0x000fe40000800000 */
[----:B------:R-:W-:Y:S01]  /*4ed0*/  LOP3.LUT R0, R9, R4, RZ, 0x3c, !PT ;  /* 0x0000000409007212 */ /* 0x000fe200078e3cff */
[----:B-1----:R-:W-:Y:S06]  /*4ee0*/  @!P0 BRA `(.L_x_84) ;  /* 0x0000000800848947 */ /* 0x002fec0003800000 */
.L_x_117:
[----:B------:R-:W-:Y:S01]  /*4ef0*/  IMAD R3, R3, 0x8, R2 ;  /* 0x0000000803037824 */ /* 0x000fe200078e0202 */
[----:B------:R-:W-:-:S07]  /*4f00*/  SHF.L.U32 R0, R0, 0x1f, RZ ;  /* 0x0000001f00007819 */ /* 0x000fce00000006ff */
.L_x_85:
[----:B--2---:R2:W3:Y:S02]  /*4f10*/  SYNCS.PHASECHK.TRANS64.TRYWAIT P0, [R3+URZ], R0 ;  /* 0x00000000030075a7 */ /* 0x0044e4000800017f */
[----:B---3--:R-:W-:Y:S05]  /*4f20*/  @!P0 NANOSLEEP.SYNCS 0x989680 ;  /* 0x009896800000895d */ /* 0x008fea0003900000 */
[----:B------:R-:W3:Y:S02]  /*4f30*/  @!P0 SYNCS.PHASECHK.TRANS64 P0, [R3+URZ], R0 ;  /* 0x00000000030085a7 */ /* 0x000ee4000800007f */
[----:B---3--:R-:W-:Y:S05]  /*4f40*/  @!P0 BRA `(.L_x_85) ;  /* 0xfffffffc00f08947 */ /* 0x008fea000383ffff */
.L_x_58:
[----:B------:R-:W-:Y:S05]  /*4f50*/  BSYNC B0 ;  /* 0x0000000000007941 */ /* 0x000fea0003800000 */
.L_x_57:
[----:B------:R-:W-:Y:S05]  /*4f60*/  EXIT ;  /* 0x000000000000794d */ /* 0x000fea0003800000 */
.L_x_18:
[----:B-1----:R1:W2:Y:S02]  /*4f70*/  SYNCS.PHASECHK.TRANS64.TRYWAIT P1, [R0+URZ], R3 ;  /* 0x00000003000075a7 */ /* 0x0022a4000802017f */
[----:B--2---:R-:W-:Y:S05]  /*4f80*/  @!P1 NANOSLEEP.SYNCS 0x989680 ;  /* 0x009896800000995d */ /* 0x004fea0003900000 */
[----:B------:R-:W2:Y:S02]  /*4f90*/  @!P1 SYNCS.PHASECHK.TRANS64 P1, [R0+URZ], R3 ;  /* 0x00000003000095a7 */ /* 0x000ea4000802007f */
[----:B--2---:R-:W-:Y:S05]  /*4fa0*/  @!P1 BRA `(.L_x_18) ;  /* 0xfffffffc00f09947 */ /* 0x004fea000383ffff */
[----:B------:R-:W-:Y:S05]  /*4fb0*/  BRA `(.L_x_17) ;  /* 0xffffffc800007947 */ /* 0x000fea000383ffff */
.L_x_23:
[----:B-1----:R1:W2:Y:S02]  /*4fc0*/  SYNCS.PHASECHK.TRANS64.TRYWAIT P1, [R3+URZ], R4 ;  /* 0x00000004030075a7 */ /* 0x0022a4000802017f */
[----:B--2---:R-:W-:Y:S05]  /*4fd0*/  @!P1 NANOSLEEP.SYNCS 0x989680 ;  /* 0x009896800000995d */ /* 0x004fea0003900000 */
[----:B------:R-:W2:Y:S02]  /*4fe0*/  @!P1 SYNCS.PHASECHK.TRANS64 P1, [R3+URZ], R4 ;  /* 0x00000004030095a7 */ /* 0x000ea4000802007f */
[----:B--2---:R-:W-:Y:S05]  /*4ff0*/  @!P1 BRA `(.L_x_23) ;  /* 0xfffffffc00f09947 */ /* 0x004fea000383ffff */
[----:B------:R-:W-:Y:S05]  /*5000*/  BRA `(.L_x_22) ;  /* 0xffffffc8009c7947 */ /* 0x000fea000383ffff */
.L_x_44:
[----:B------:R-:W-:Y:S01]  /*5010*/  BSSY B1, `(.L_x_86) ;  /* 0x0000006000017945 */ /* 0x000fe20003800000 */
[----:B------:R-:W-:-:S07]  /*5020*/  IMAD.MOV.U32 R15, RZ, RZ, -0x1 ;  /* 0xffffffffff0f7424 */ /* 0x000fce00078e00ff */
[----:B------:R-:W-:Y:S05]  /*5030*/  WARPSYNC.COLLECTIVE R15, `(.L_x_87) ;  /* 0x000000000f0c7348 */ /* 0x000fea0003c00000 */
[----:B------:R-:W-:Y:S02]  /*5040*/  ELECT P6, UR62, PT ;  /* 0x00000000003e782f */ /* 0x000fe400038c0000 */
[----:B------:R-:W-:Y:S01]  /*5050*/  MOV R14, UR62 ;  /* 0x0000003e000e7c02 */ /* 0x000fe20008000f00 */
[----:B------:R-:W-:Y:S10]  /*5060*/  ENDCOLLECTIVE ;  /* 0x000000000000791b */ /* 0x000ff40003800000 */
.L_x_87:
[----:B------:R-:W-:Y:S05]  /*5070*/  BSYNC B1 ;  /* 0x0000000000017941 */ /* 0x000fea0003800000 */
.L_x_86:
[----:B------:R-:W-:Y:S01]  /*5080*/  PLOP3.LUT P0, PT, P6, PT, PT, 0x80, 0x0 ;  /* 0x000000000000781c */ /* 0x000fe2000370f070 */
[----:B------:R-:W-:-:S12]  /*5090*/  BRA `(.L_x_88) ;  /* 0xffffffe400207947 */ /* 0x000fd8000383ffff */
.L_x_47:
[----:B-1----:R1:W2:Y:S02]  /*50a0*/  SYNCS.PHASECHK.TRANS64.TRYWAIT P0, [R14+URZ+0xd0], R5 ;  /* 0x0000d0050e0075a7 */ /* 0x0022a4000800017f */
[----:B--2---:R-:W-:Y:S05]  /*50b0*/  @!P0 NANOSLEEP.SYNCS 0x989680 ;  /* 0x009896800000895d */ /* 0x004fea0003900000 */
[----:B------:R-:W2:Y:S02]  /*50c0*/  @!P0 SYNCS.PHASECHK.TRANS64 P0, [R14+URZ+0xd0], R5 ;  /* 0x0000d0050e0085a7 */ /* 0x000ea4000800007f */
[----:B--2---:R-:W-:Y:S05]  /*50d0*/  @!P0 BRA `(.L_x_47) ;  /* 0xfffffffc00f08947 */ /* 0x004fea000383ffff */
[----:B------:R-:W-:Y:S05]  /*50e0*/  BRA `(.L_x_89) ;  /* 0xffffffe400547947 */ /* 0x000fea000383ffff */
.L_x_56:
[----:B------:R-:W-:Y:S01]  /*50f0*/  BSSY B0, `(.L_x_90) ;  /* 0x0000006000007945 */ /* 0x000fe20003800000 */
[----:B------:R-:W-:-:S07]  /*5100*/  IMAD.MOV.U32 R15, RZ, RZ, -0x1 ;  /* 0xffffffffff0f7424 */ /* 0x000fce00078e00ff */
[----:B------:R-:W-:Y:S05]  /*5110*/  WARPSYNC.COLLECTIVE R15, `(.L_x_91) ;  /* 0x000000000f0c7348 */ /* 0x000fea0003c00000 */
[----:B------:R-:W-:Y:S02]  /*5120*/  ELECT P6, UR62, PT ;  /* 0x00000000003e782f */ /* 0x000fe400038c0000 */
[----:B------:R-:W-:Y:S01]  /*5130*/  MOV R14, UR62 ;  /* 0x0000003e000e7c02 */ /* 0x000fe20008000f00 */
[----:B------:R-:W-:Y:S10]  /*5140*/  ENDCOLLECTIVE ;  /* 0x000000000000791b */ /* 0x000ff40003800000 */
.L_x_91:
[----:B------:R-:W-:Y:S05]  /*5150*/  BSYNC B0 ;  /* 0x0000000000007941 */ /* 0x000fea0003800000 */
.L_x_90:
[----:B------:R-:W-:Y:S01]  /*5160*/  PLOP3.LUT P0, PT, P6, PT, PT, 0x80, 0x0 ;  /* 0x000000000000781c */ /* 0x000fe2000370f070 */
[----:B------:R-:W-:-:S12]  /*5170*/  BRA `(.L_x_92) ;  /* 0xffffffec00b07947 */ /* 0x000fd8000383ffff */
.L_x_60:
[----:B0-----:R0:W1:Y:S02]  /*5180*/  SYNCS.PHASECHK.TRANS64.TRYWAIT P0, [R7+URZ], R4 ;  /* 0x00000004070075a7 */ /* 0x001064000800017f */
[----:B-1----:R-:W-:Y:S05]  /*5190*/  @!P0 NANOSLEEP.SYNCS 0x989680 ;  /* 0x009896800000895d */ /* 0x002fea0003900000 */
[----:B------:R-:W1:Y:S02]  /*51a0*/  @!P0 SYNCS.PHASECHK.TRANS64 P0, [R7+URZ], R4 ;  /* 0x00000004070085a7 */ /* 0x000e64000800007f */
[----:B-1----:R-:W-:Y:S05]  /*51b0*/  @!P0 BRA `(.L_x_60) ;  /* 0xfffffffc00f08947 */ /* 0x002fea000383ffff */
[----:B------:R-:W-:Y:S05]  /*51c0*/  BRA `(.L_x_93) ;  /* 0xffffffec00f07947 */ /* 0x000fea000383ffff */
.L_x_61:
[----:B0-----:R0:W1:Y:S02]  /*51d0*/  SYNCS.PHASECHK.TRANS64.TRYWAIT P0, [R8+URZ], R5 ;  /* 0x00000005080075a7 */ /* 0x001064000800017f */
[----:B-1----:R-:W-:Y:S05]  /*51e0*/  @!P0 NANOSLEEP.SYNCS 0x989680 ;  /* 0x009896800000895d */ /* 0x002fea0003900000 */
[----:B------:R-:W1:Y:S02]  /*51f0*/  @!P0 SYNCS.PHASECHK.TRANS64 P0, [R8+URZ], R5 ;  /* 0x00000005080085a7 */ /* 0x000e64000800007f */
[----:B-1----:R-:W-:Y:S05]  /*5200*/  @!P0 BRA `(.L_x_61) ;  /* 0xfffffffc00f08947 */ /* 0x002fea000383ffff */
[----:B------:R-:W-:Y:S05]  /*5210*/  BRA `(.L_x_94) ;  /* 0xfffffff000007947 */ /* 0x000fea000383ffff */
.L_x_62:
[----:B0-----:R0:W1:Y:S02]  /*5220*/  SYNCS.PHASECHK.TRANS64.TRYWAIT P0, [R9+URZ], R4 ;  /* 0x00000004090075a7 */ /* 0x001064000800017f */
[----:B-1----:R-:W-:Y:S05]  /*5230*/  @!P0 NANOSLEEP.SYNCS 0x989680 ;  /* 0x009896800000895d */ /* 0x002fea0003900000 */
[----:B------:R-:W1:Y:S02]  /*5240*/  @!P0 SYNCS.PHASECHK.TRANS64 P0, [R9+URZ], R4 ;  /* 0x00000004090085a7 */ /* 0x000e64000800007f */
[----:B-1----:R-:W-:Y:S05]  /*5250*/  @!P0 BRA `(.L_x_62) ;  /* 0xfffffffc00f08947 */ /* 0x002fea000383ffff */
[----:B------:R-:W-:Y:S05]  /*5260*/  BRA `(.L_x_95) ;  /* 0xfffffff000107947 */ /* 0x000fea000383ffff */
.L_x_63:
[----:B0-----:R0:W1:Y:S02]  /*5270*/  SYNCS.PHASECHK.TRANS64.TRYWAIT P0, [R8+URZ], R5 ;  /* 0x00000005080075a7 */ /* 0x001064000800017f */
[----:B-1----:R-:W-:Y:S05]  /*5280*/  @!P0 NANOSLEEP.SYNCS 0x989680 ;  /* 0x009896800000895d */ /* 0x002fea0003900000 */
[----:B------:R-:W1:Y:S02]  /*5290*/  @!P0 SYNCS.PHASECHK.TRANS64 P0, [R8+URZ], R5 ;  /* 0x00000005080085a7 */ /* 0x000e64000800007f */
[----:B-1----:R-:W-:Y:S05]  /*52a0*/  @!P0 BRA `(.L_x_63) ;  /* 0xfffffffc00f08947 */ /* 0x002fea000383ffff */
[----:B------:R-:W-:Y:S05]  /*52b0*/  BRA `(.L_x_96) ;  /* 0xfffffff000207947 */ /* 0x000fea000383ffff */
.L_x_64:
[----:B0-----:R0:W1:Y:S02]  /*52c0*/  SYNCS.PHASECHK.TRANS64.TRYWAIT P0, [R9+URZ], R4 ;  /* 0x00000004090075a7 */ /* 0x001064000800017f */
[----:B-1----:R-:W-:Y:S05]  /*52d0*/  @!P0 NANOSLEEP.SYNCS 0x989680 ;  /* 0x009896800000895d */ /* 0x002fea0003900000 */
[----:B------:R-:W1:Y:S02]  /*52e0*/  @!P0 SYNCS.PHASECHK.TRANS64 P0, [R9+URZ], R4 ;  /* 0x00000004090085a7 */ /* 0x000e64000800007f */
[----:B-1----:R-:W-:Y:S05]  /*52f0*/  @!P0 BRA `(.L_x_64) ;  /* 0xfffffffc00f08947 */ /* 0x002fea000383ffff */
[----:B------:R-:W-:Y:S05]  /*5300*/  BRA `(.L_x_97) ;  /* 0xfffffff000307947 */ /* 0x000fea000383ffff */
.L_x_65:
[----:B0-----:R0:W1:Y:S02]  /*5310*/  SYNCS.PHASECHK.TRANS64.TRYWAIT P0, [R8+URZ], R5 ;  /* 0x00000005080075a7 */ /* 0x001064000800017f */
[----:B-1----:R-:W-:Y:S05]  /*5320*/  @!P0 NANOSLEEP.SYNCS 0x989680 ;  /* 0x009896800000895d */ /* 0x002fea0003900000 */
[----:B------:R-:W1:Y:S02]  /*5330*/  @!P0 SYNCS.PHASECHK.TRANS64 P0, [R8+URZ], R5 ;  /* 0x00000005080085a7 */ /* 0x000e64000800007f */
[----:B-1----:R-:W-:Y:S05]  /*5340*/  @!P0 BRA `(.L_x_65) ;  /* 0xfffffffc00f08947 */ /* 0x002fea000383ffff */
[----:B------:R-:W-:Y:S05]  /*5350*/  BRA `(.L_x_98) ;  /* 0xfffffff000407947 */ /* 0x000fea000383ffff */
.L_x_66:
[----:B0-----:R0:W1:Y:S02]  /*5360*/  SYNCS.PHASECHK.TRANS64.TRYWAIT P0, [R9+URZ], R4 ;  /* 0x00000004090075a7 */ /* 0x001064000800017f */
[----:B-1----:R-:W-:Y:S05]  /*5370*/  @!P0 NANOSLEEP.SYNCS 0x989680 ;  /* 0x009896800000895d */ /* 0x002fea0003900000 */
[----:B------:R-:W1:Y:S02]  /*5380*/  @!P0 SYNCS.PHASECHK.TRANS64 P0, [R9+URZ], R4 ;  /* 0x00000004090085a7 */ /* 0x000e64000800007f */
[----:B-1----:R-:W-:Y:S05]  /*5390*/  @!P0 BRA `(.L_x_66) ;  /* 0xfffffffc00f08947 */ /* 0x002fea000383ffff */
[----:B------:R-:W-:Y:S05]  /*53a0*/  BRA `(.L_x_99) ;  /* 0xfffffff000507947 */ /* 0x000fea000383ffff */
.L_x_67:
[----:B0-----:R0:W1:Y:S02]  /*53b0*/  SYNCS.PHASECHK.TRANS64.TRYWAIT P0, [R8+URZ], R5 ;  /* 0x00000005080075a7 */ /* 0x001064000800017f */
[----:B-1----:R-:W-:Y:S05]  /*53c0*/  @!P0 NANOSLEEP.SYNCS 0x989680 ;  /* 0x009896800000895d */ /* 0x002fea0003900000 */
[----:B------:R-:W1:Y:S02]  /*53d0*/  @!P0 SYNCS.PHASECHK.TRANS64 P0, [R8+URZ], R5 ;  /* 0x00000005080085a7 */ /* 0x000e64000800007f */
[----:B-1----:R-:W-:Y:S05]  /*53e0*/  @!P0 BRA `(.L_x_67) ;  /* 0xfffffffc00f08947 */ /* 0x002fea000383ffff */
[----:B------:R-:W-:Y:S05]  /*53f0*/  BRA `(.L_x_100) ;  /* 0xfffffff000607947 */ /* 0x000fea000383ffff */
.L_x_68:
[----:B0-----:R0:W1:Y:S02]  /*5400*/  SYNCS.PHASECHK.TRANS64.TRYWAIT P0, [R9+URZ], R4 ;  /* 0x00000004090075a7 */ /* 0x001064000800017f */
[----:B-1----:R-:W-:Y:S05]  /*5410*/  @!P0 NANOSLEEP.SYNCS 0x989680 ;  /* 0x009896800000895d */ /* 0x002fea0003900000 */
[----:B------:R-:W1:Y:S02]  /*5420*/  @!P0 SYNCS.PHASECHK.TRANS64 P0, [R9+URZ], R4 ;  /* 0x00000004090085a7 */ /* 0x000e64000800007f */
[----:B-1----:R-:W-:Y:S05]  /*5430*/  @!P0 BRA `(.L_x_68) ;  /* 0xfffffffc00f08947 */ /* 0x002fea000383ffff */
[----:B------:R-:W-:Y:S05]  /*5440*/  BRA `(.L_x_101) ;  /* 0xfffffff000707947 */ /* 0x000fea000383ffff */
.L_x_69:
[----:B0-----:R0:W1:Y:S02]  /*5450*/  SYNCS.PHASECHK.TRANS64.TRYWAIT P0, [R8+URZ], R5 ;  /* 0x00000005080075a7 */ /* 0x001064000800017f */
[----:B-1----:R-:W-:Y:S05]  /*5460*/  @!P0 NANOSLEEP.SYNCS 0x989680 ;  /* 0x009896800000895d */ /* 0x002fea0003900000 */
[----:B------:R-:W1:Y:S02]  /*5470*/  @!P0 SYNCS.PHASECHK.TRANS64 P0, [R8+URZ], R5 ;  /* 0x00000005080085a7 */ /* 0x000e64000800007f */
[----:B-1----:R-:W-:Y:S05]  /*5480*/  @!P0 BRA `(.L_x_69) ;  /* 0xfffffffc00f08947 */ /* 0x002fea000383ffff */
[----:B------:R-:W-:Y:S05]  /*5490*/  BRA `(.L_x_102) ;  /* 0xfffffff000807947 */ /* 0x000fea000383ffff */
.L_x_70:
[----:B0-----:R0:W1:Y:S02]  /*54a0*/  SYNCS.PHASECHK.TRANS64.TRYWAIT P0, [R9+URZ], R4 ;  /* 0x00000004090075a7 */ /* 0x001064000800017f */
[----:B-1----:R-:W-:Y:S05]  /*54b0*/  @!P0 NANOSLEEP.SYNCS 0x989680 ;  /* 0x009896800000895d */ /* 0x002fea0003900000 */
[----:B------:R-:W1:Y:S02]  /*54c0*/  @!P0 SYNCS.PHASECHK.TRANS64 P0, [R9+URZ], R4 ;  /* 0x00000004090085a7 */ /* 0x000e64000800007f */
[----:B-1----:R-:W-:Y:S05]  /*54d0*/  @!P0 BRA `(.L_x_70) ;  /* 0xfffffffc00f08947 */ /* 0x002fea000383ffff */
[----:B------:R-:W-:Y:S05]  /*54e0*/  BRA `(.L_x_103) ;  /* 0xfffffff000907947 */ /* 0x000fea000383ffff */
.L_x_71:
[----:B0-----:R0:W1:Y:S02]  /*54f0*/  SYNCS.PHASECHK.TRANS64.TRYWAIT P0, [R8+URZ], R5 ;  /* 0x00000005080075a7 */ /* 0x001064000800017f */
[----:B-1----:R-:W-:Y:S05]  /*5500*/  @!P0 NANOSLEEP.SYNCS 0x989680 ;  /* 0x009896800000895d */ /* 0x002fea0003900000 */
[----:B------:R-:W1:Y:S02]  /*5510*/  @!P0 SYNCS.PHASECHK.TRANS64 P0, [R8+URZ], R5 ;  /* 0x00000005080085a7 */ /* 0x000e64000800007f */
[----:B-1----:R-:W-:Y:S05]  /*5520*/  @!P0 BRA `(.L_x_71) ;  /* 0xfffffffc00f08947 */ /* 0x002fea000383ffff */
[----:B------:R-:W-:Y:S05]  /*5530*/  BRA `(.L_x_104) ;  /* 0xfffffff000a07947 */ /* 0x000fea000383ffff */
.L_x_72:
[----:B0-----:R0:W1:Y:S02]  /*5540*/  SYNCS.PHASECHK.TRANS64.TRYWAIT P0, [R9+URZ], R4 ;  /* 0x00000004090075a7 */ /* 0x001064000800017f */
[----:B-1----:R-:W-:Y:S05]  /*5550*/  @!P0 NANOSLEEP.SYNCS 0x989680 ;  /* 0x009896800000895d */ /* 0x002fea0003900000 */
[----:B------:R-:W1:Y:S02]  /*5560*/  @!P0 SYNCS.PHASECHK.TRANS64 P0, [R9+URZ], R4 ;  /* 0x00000004090085a7 */ /* 0x000e64000800007f */
[----:B-1----:R-:W-:Y:S05]  /*5570*/  @!P0 BRA `(.L_x_72) ;  /* 0xfffffffc00f08947 */ /* 0x002fea000383ffff */
[----:B------:R-:W-:Y:S05]  /*5580*/  BRA `(.L_x_105) ;  /* 0xfffffff000b07947 */ /* 0x000fea000383ffff */
.L_x_73:
[----:B0-----:R0:W1:Y:S02]  /*5590*/  SYNCS.PHASECHK.TRANS64.TRYWAIT P0, [R8+URZ], R5 ;  /* 0x00000005080075a7 */ /* 0x001064000800017f */
[----:B-1----:R-:W-:Y:S05]  /*55a0*/  @!P0 NANOSLEEP.SYNCS 0x989680 ;  /* 0x009896800000895d */ /* 0x002fea0003900000 */
[----:B------:R-:W1:Y:S02]  /*55b0*/  @!P0 SYNCS.PHASECHK.TRANS64 P0, [R8+URZ], R5 ;  /* 0x00000005080085a7 */ /* 0x000e64000800007f */
[----:B-1----:R-:W-:Y:S05]  /*55c0*/  @!P0 BRA `(.L_x_73) ;  /* 0xfffffffc00f08947 */ /* 0x002fea000383ffff */
[----:B------:R-:W-:Y:S05]  /*55d0*/  BRA `(.L_x_106) ;  /* 0xfffffff000c07947 */ /* 0x000fea000383ffff */
.L_x_74:
[----:B0-----:R0:W1:Y:S02]  /*55e0*/  SYNCS.PHASECHK.TRANS64.TRYWAIT P0, [R9+URZ], R4 ;  /* 0x00000004090075a7 */ /* 0x001064000800017f */
[----:B-1----:R-:W-:Y:S05]  /*55f0*/  @!P0 NANOSLEEP.SYNCS 0x989680 ;  /* 0x009896800000895d */ /* 0x002fea0003900000 */
[----:B------:R-:W1:Y:S02]  /*5600*/  @!P0 SYNCS.PHASECHK.TRANS64 P0, [R9+URZ], R4 ;  /* 0x00000004090085a7 */ /* 0x000e64000800007f */
[----:B-1----:R-:W-:Y:S05]  /*5610*/  @!P0 BRA `(.L_x_74) ;  /* 0xfffffffc00f08947 */ /* 0x002fea000383ffff */
[----:B------:R-:W-:Y:S05]  /*5620*/  BRA `(.L_x_107) ;  /* 0xfffffff000d07947 */ /* 0x000fea000383ffff */
.L_x_75:
[----:B0-----:R0:W1:Y:S02]  /*5630*/  SYNCS.PHASECHK.TRANS64.TRYWAIT P0, [R8+URZ], R5 ;  /* 0x00000005080075a7 */ /* 0x001064000800017f */
[----:B-1----:R-:W-:Y:S05]  /*5640*/  @!P0 NANOSLEEP.SYNCS 0x989680 ;  /* 0x009896800000895d */ /* 0x002fea0003900000 */
[----:B------:R-:W1:Y:S02]  /*5650*/  @!P0 SYNCS.PHASECHK.TRANS64 P0, [R8+URZ], R5 ;  /* 0x00000005080085a7 */ /* 0x000e64000800007f */
[----:B-1----:R-:W-:Y:S05]  /*5660*/  @!P0 BRA `(.L_x_75) ;  /* 0xfffffffc00f08947 */ /* 0x002fea000383ffff */
[----:B------:R-:W-:Y:S05]  /*5670*/  BRA `(.L_x_108) ;  /* 0xfffffff000e07947 */ /* 0x000fea000383ffff */
.L_x_76:
[----:B0-----:R0:W1:Y:S02]  /*5680*/  SYNCS.PHASECHK.TRANS64.TRYWAIT P0, [R9+URZ], R4 ;  /* 0x00000004090075a7 */ /* 0x001064000800017f */
[----:B-1----:R-:W-:Y:S05]  /*5690*/  @!P0 NANOSLEEP.SYNCS 0x989680 ;  /* 0x009896800000895d */ /* 0x002fea0003900000 */
[----:B------:R-:W1:Y:S02]  /*56a0*/  @!P0 SYNCS.PHASECHK.TRANS64 P0, [R9+URZ], R4 ;  /* 0x00000004090085a7 */ /* 0x000e64000800007f */
[----:B-1----:R-:W-:Y:S05]  /*56b0*/  @!P0 BRA `(.L_x_76) ;  /* 0xfffffffc00f08947 */ /* 0x002fea000383ffff */
[----:B------:R-:W-:Y:S05]  /*56c0*/  BRA `(.L_x_109) ;  /* 0xfffffff000f07947 */ /* 0x000fea000383ffff */
.L_x_77:
[----:B0-----:R0:W1:Y:S02]  /*56d0*/  SYNCS.PHASECHK.TRANS64.TRYWAIT P0, [R8+URZ], R5 ;  /* 0x00000005080075a7 */ /* 0x001064000800017f */
[----:B-1----:R-:W-:Y:S05]  /*56e0*/  @!P0 NANOSLEEP.SYNCS 0x989680 ;  /* 0x009896800000895d */ /* 0x002fea0003900000 */
[----:B------:R-:W1:Y:S02]  /*56f0*/  @!P0 SYNCS.PHASECHK.TRANS64 P0, [R8+URZ], R5 ;  /* 0x00000005080085a7 */ /* 0x000e64000800007f */
[----:B-1----:R-:W-:Y:S05]  /*5700*/  @!P0 BRA `(.L_x_77) ;  /* 0xfffffffc00f08947 */ /* 0x002fea000383ffff */
[----:B------:R-:W-:Y:S05]  /*5710*/  BRA `(.L_x_110) ;  /* 0xfffffff400007947 */ /* 0x000fea000383ffff */
.L_x_78:
[----:B0-----:R0:W1:Y:S02]  /*5720*/  SYNCS.PHASECHK.TRANS64.TRYWAIT P0, [R9+URZ], R4 ;  /* 0x00000004090075a7 */ /* 0x001064000800017f */
[----:B-1----:R-:W-:Y:S05]  /*5730*/  @!P0 NANOSLEEP.SYNCS 0x989680 ;  /* 0x009896800000895d */ /* 0x002fea0003900000 */
[----:B------:R-:W1:Y:S02]  /*5740*/  @!P0 SYNCS.PHASECHK.TRANS64 P0, [R9+URZ], R4 ;  /* 0x00000004090085a7 */ /* 0x000e64000800007f */
[----:B-1----:R-:W-:Y:S05]  /*5750*/  @!P0 BRA `(.L_x_78) ;  /* 0xfffffffc00f08947 */ /* 0x002fea000383ffff */
[----:B------:R-:W-:Y:S05]  /*5760*/  BRA `(.L_x_111) ;  /* 0xfffffff400107947 */ /* 0x000fea000383ffff */
.L_x_79:
[----:B0-----:R0:W1:Y:S02]  /*5770*/  SYNCS.PHASECHK.TRANS64.TRYWAIT P0, [R8+URZ], R5 ;  /* 0x00000005080075a7 */ /* 0x001064000800017f */
[----:B-1----:R-:W-:Y:S05]  /*5780*/  @!P0 NANOSLEEP.SYNCS 0x989680 ;  /* 0x009896800000895d */ /* 0x002fea0003900000 */
[----:B------:R-:W1:Y:S02]  /*5790*/  @!P0 SYNCS.PHASECHK.TRANS64 P0, [R8+URZ], R5 ;  /* 0x00000005080085a7 */ /* 0x000e64000800007f */
[----:B-1----:R-:W-:Y:S05]  /*57a0*/  @!P0 BRA `(.L_x_79) ;  /* 0xfffffffc00f08947 */ /* 0x002fea000383ffff */
[----:B------:R-:W-:Y:S05]  /*57b0*/  BRA `(.L_x_112) ;  /* 0xfffffff400207947 */ /* 0x000fea000383ffff */
.L_x_80:
[----:B0-----:R0:W1:Y:S02]  /*57c0*/  SYNCS.PHASECHK.TRANS64.TRYWAIT P0, [R9+URZ], R4 ;  /* 0x00000004090075a7 */ /* 0x001064000800017f */
[----:B-1----:R-:W-:Y:S05]  /*57d0*/  @!P0 NANOSLEEP.SYNCS 0x989680 ;  /* 0x009896800000895d */ /* 0x002fea0003900000 */
[----:B------:R-:W1:Y:S02]  /*57e0*/  @!P0 SYNCS.PHASECHK.TRANS64 P0, [R9+URZ], R4 ;  /* 0x00000004090085a7 */ /* 0x000e64000800007f */
[----:B-1----:R-:W-:Y:S05]  /*57f0*/  @!P0 BRA `(.L_x_80) ;  /* 0xfffffffc00f08947 */ /* 0x002fea000383ffff */
[----:B------:R-:W-:Y:S05]  /*5800*/  BRA `(.L_x_113) ;  /* 0xfffffff400307947 */ /* 0x000fea000383ffff */
.L_x_81:
[----:B0-----:R0:W1:Y:S02]  /*5810*/  SYNCS.PHASECHK.TRANS64.TRYWAIT P0, [R8+URZ], R5 ;  /* 0x00000005080075a7 */ /* 0x001064000800017f */
[----:B-1----:R-:W-:Y:S05]  /*5820*/  @!P0 NANOSLEEP.SYNCS 0x989680 ;  /* 0x009896800000895d */ /* 0x002fea0003900000 */
[----:B------:R-:W1:Y:S02]  /*5830*/  @!P0 SYNCS.PHASECHK.TRANS64 P0, [R8+URZ], R5 ;  /* 0x00000005080085a7 */ /* 0x000e64000800007f */
[----:B-1----:R-:W-:Y:S05]  /*5840*/  @!P0 BRA `(.L_x_81) ;  /* 0xfffffffc00f08947 */ /* 0x002fea000383ffff */
[----:B------:R-:W-:Y:S05]  /*5850*/  BRA `(.L_x_114) ;  /* 0xfffffff400407947 */ /* 0x000fea000383ffff */
.L_x_82:
[----:B0-----:R0:W1:Y:S02]  /*5860*/  SYNCS.PHASECHK.TRANS64.TRYWAIT P0, [R9+URZ], R4 ;  /* 0x00000004090075a7 */ /* 0x001064000800017f */
[----:B-1----:R-:W-:Y:S05]  /*5870*/  @!P0 NANOSLEEP.SYNCS 0x989680 ;  /* 0x009896800000895d */ /* 0x002fea0003900000 */
[----:B------:R-:W1:Y:S02]  /*5880*/  @!P0 SYNCS.PHASECHK.TRANS64 P0, [R9+URZ], R4 ;  /* 0x00000004090085a7 */ /* 0x000e64000800007f */
[----:B-1----:R-:W-:Y:S05]  /*5890*/  @!P0 BRA `(.L_x_82) ;  /* 0xfffffffc00f08947 */ /* 0x002fea000383ffff */
[----:B------:R-:W-:Y:S05]  /*58a0*/  BRA `(.L_x_115) ;  /* 0xfffffff400507947 */ /* 0x000fea000383ffff */
.L_x_83:
[----:B0-----:R0:W1:Y:S02]  /*58b0*/  SYNCS.PHASECHK.TRANS64.TRYWAIT P0, [R8+URZ], R5 ;  /* 0x00000005080075a7 */ /* 0x001064000800017f */
[----:B-1----:R-:W-:Y:S05]  /*58c0*/  @!P0 NANOSLEEP.SYNCS 0x989680 ;  /* 0x009896800000895d */ /* 0x002fea0003900000 */
[----:B------:R-:W1:Y:S02]  /*58d0*/  @!P0 SYNCS.PHASECHK.TRANS64 P0, [R8+URZ], R5 ;  /* 0x00000005080085a7 */ /* 0x000e64000800007f */
[----:B-1----:R-:W-:Y:S05]  /*58e0*/  @!P0 BRA `(.L_x_83) ;  /* 0xfffffffc00f08947 */ /* 0x002fea000383ffff */
[----:B------:R-:W-:Y:S05]  /*58f0*/  BRA `(.L_x_116) ;  /* 0xfffffff400607947 */ /* 0x000fea000383ffff */
.L_x_84:
[----:B-1----:R1:W2:Y:S02]  /*5900*/  SYNCS.PHASECHK.TRANS64.TRYWAIT P0, [R11+URZ], R6 ;  /* 0x000000060b0075a7 */ /* 0x0022a4000800017f */
[----:B--2---:R-:W-:Y:S05]  /*5910*/  @!P0 NANOSLEEP.SYNCS 0x989680 ;  /* 0x009896800000895d */ /* 0x004fea0003900000 */
[----:B------:R-:W2:Y:S02]  /*5920*/  @!P0 SYNCS.PHASECHK.TRANS64 P0, [R11+URZ], R6 ;  /* 0x000000060b0085a7 */ /* 0x000ea4000800007f */
[----:B--2---:R-:W-:Y:S05]  /*5930*/  @!P0 BRA `(.L_x_84) ;  /* 0xfffffffc00f08947 */ /* 0x004fea000383ffff */
[----:B------:R-:W-:Y:S05]  /*5940*/  BRA `(.L_x_117) ;  /* 0xfffffff400687947 */ /* 0x000fea000383ffff */
.L_x_118:
[----:B------:R-:W-:-:S00]  /*5950*/  BRA `(.L_x_118) ;  /* 0xfffffffc00fc7947 */ /* 0x000fc0000383ffff */
[----:B------:R-:W-:-:S00]  /*5960*/  NOP ;  /* 0x0000000000007918 */ /* 0x000fc00000000000 */
        /* <DEDUP_REMOVED lines=9> */
.L_x_119:


//--------------------- .nv.global.init           --------------------------
	.section	.nv.global.init,"aw",@progbits
.nv.global.init:
	.type		$str$22,@object
	.size		$str$22,($str$23 - $str$22)
$str$22:
        /*0000*/ 	.byte	0x6b, 0x5f, 0x74, 0x69, 0x6c, 0x65, 0x5f, 0x63, 0x6f, 0x75, 0x6e, 0x74, 0x20, 0x3e, 0x3d, 0x20
        /*0010*/ 	.byte	0x31, 0x00
	.type		$str$23,@object
	.size		$str$23,(__unnamed_1 - $str$23)
$str$23:
        /*0012*/ 	.byte	0x2f, 0x74, 0x6d, 0x70, 0x2f, 0x63, 0x75, 0x74, 0x6c, 0x61, 0x73, 0x73, 0x5f, 0x73, 0x77, 0x65
        /*0022*/ 	.byte	0x65, 0x70, 0x5f, 0x73, 0x72, 0x63, 0x2f, 0x69, 0x6e, 0x63, 0x6c, 0x75, 0x64, 0x65, 0x2f, 0x63
        /*0032*/ 	.byte	0x75, 0x74, 0x6c, 0x61, 0x73, 0x73, 0x2f, 0x67, 0x65, 0x6d, 0x6d, 0x2f, 0x63, 0x6f, 0x6c, 0x6c
        /*0042*/ 	.byte	0x65, 0x63, 0x74, 0x69, 0x76, 0x65, 0x2f, 0x73, 0x6d, 0x39, 0x30, 0x5f, 0x6d, 0x6d, 0x61, 0x5f
        /*0052*/ 	.byte	0x74, 0x6d, 0x61, 0x5f, 0x67, 0x6d, 0x6d, 0x61, 0x5f, 0x73, 0x73, 0x5f, 0x77, 0x61, 0x72, 0x70
        /*0062*/ 	.byte	0x73, 0x70, 0x65, 0x63, 0x69, 0x61, 0x6c, 0x69, 0x7a, 0x65, 0x64, 0x2e, 0x68, 0x70, 0x70, 0x00
	.type		__unnamed_1,@object
	.size		__unnamed_1,(.L_0 - __unnamed_1)
__unnamed_1:
        /*0072*/ 	.byte	0x76, 0x6f, 0x69, 0x64, 0x20, 0x63, 0x75, 0x74, 0x6c, 0x61, 0x73, 0x73, 0x3a, 0x3a, 0x67, 0x65
        /* <DEDUP_REMOVED lines=179> */
        /*0bb2*/ 	.byte	0x74, 0x69, 0x74, 0x79, 0x5d, 0x00
.L_0:


//--------------------- .nv.shared._ZN7cutlass13device_kernelINS_4gemm6kernel13GemmUniversalIN4cute5tupleIJiiiiEEENS1_10collective13CollectiveMmaINS1_34MainloopSm90TmaGmmaWarpSpecializedILi26ENS5_IJNS4_1CILi1EEESB_SB_EEENS1_35KernelTmaWarpSpecializedCooperativeEEENS5_IJNSA_ILi128EEENSA_ILi8EEENSA_ILi32EEEEEENS_6half_tENS5_IJlSB_lEEESJ_SK_NS4_8TiledMMAINS4_8MMA_AtomIJNS4_4SM904GMMA24MMA_64x8x16_F32F16F16_SSILNSO_5MajorE0ELSQ_0ELNSO_7ScaleInE1ELSR_1EEEEEENS4_6LayoutINS5_IJNSA_ILi2EEESB_SB_EEENS5_IJSB_NSA_ILi0EEESX_EEEEENS5_IJNS4_10UnderscoreES10_S10_EEEEENS4_13SM90_TMA_LOADENS4_14ComposedLayoutINS4_7SwizzleILi2ELi4ELi3EEENS4_18smem_ptr_flag_bitsILi16EEENSU_INS5_IJSG_SH_EEENS5_IJSH_SB_EEEEEEEvNS4_8identityES13_S1C_vS1D_EENS_8epilogue10collective6detail29Sm90TmaWarpSpecializedAdapterINS1G_15DefaultEpilogueISJ_SK_SK_NS1F_6thread17LinearCombinationISJ_Li1EffLNS1K_9ScaleType4KindE0ELNS_15FloatRoundStyleE2ESJ_EENS1_15EpilogueDefaultEEEEEvvEEEEvNT_6ParamsE --------------------------
	.section	.nv.shared._ZN7cutlass13device_kernelINS_4gemm6kernel13GemmUniversalIN4cute5tupleIJiiiiEEENS1_10collective13CollectiveMmaINS1_34MainloopSm90TmaGmmaWarpSpecializedILi26ENS5_IJNS4_1CILi1EEESB_SB_EEENS1_35KernelTmaWarpSpecializedCooperativeEEENS5_IJNSA_ILi128EEENSA_ILi8EEENSA_ILi32EEEEEENS_6half_tENS5_IJlSB_lEEESJ_SK_NS4_8TiledMMAINS4_8MMA_AtomIJNS4_4SM904GMMA24MMA_64x8x16_F32F16F16_SSILNSO_5MajorE0ELSQ_0ELNSO_7ScaleInE1ELSR_1EEEEEENS4_6LayoutINS5_IJNSA_ILi2EEESB_SB_EEENS5_IJSB_NSA_ILi0EEESX_EEEEENS5_IJNS4_10UnderscoreES10_S10_EEEEENS4_13SM90_TMA_LOADENS4_14ComposedLayoutINS4_7SwizzleILi2ELi4ELi3EEENS4_18smem_ptr_flag_bitsILi16EEENSU_INS5_IJSG_SH_EEENS5_IJSH_SB_EEEEEEEvNS4_8identityES13_S1C_vS1D_EENS_8epilogue10collective6detail29Sm90TmaWarpSpecializedAdapterINS1G_15DefaultEpilogueISJ_SK_SK_NS1F_6thread17LinearCombinationISJ_Li1EffLNS1K_9ScaleType4KindE0ELNS_15FloatRoundStyleE2ESJ_EENS1_15EpilogueDefaultEEEEEvvEEEEvNT_6ParamsE,"aw",@nobits
	.sectionflags	@""
	.align	16
	.zero		1024


//--------------------- .nv.shared.reserved.0     --------------------------
	.section	.nv.shared.reserved.0,"aw",@nobits
	.weak		__nv_reservedSMEM_offset_0_alias
	.size		__nv_reservedSMEM_offset_0_alias, 0, 0
	.other		__nv_reservedSMEM_offset_0_alias,@"STO_CUDA_RESERVED_SHARED STV_DEFAULT"
__nv_reservedSMEM_offset_0_alias:
	.zero		0


//--------------------- .nv.global                --------------------------
	.section	.nv.global,"aw",@nobits
.nv.global:
	.type		_ZN40_INTERNAL_46c16860_4_k_cu_760c1e56_111804cute1_E,@object
	.size		_ZN40_INTERNAL_46c16860_4_k_cu_760c1e56_111804cute1_E,(_ZN40_INTERNAL_46c16860_4_k_cu_760c1e56_111804cuda3std3__45__cpo6cbeginE - _ZN40_INTERNAL_46c16860_4_k_cu_760c1e56_111804cute1_E)
_ZN40_INTERNAL_46c16860_4_k_cu_760c1e56_111804cute1_E:
	.zero		1
	.type		_ZN40_INTERNAL_46c16860_4_k_cu_760c1e56_111804cuda3std3__45__cpo6cbeginE,@object
	.size		_ZN40_INTERNAL_46c16860_4_k_cu_760c1e56_111804cuda3std3__45__cpo6cbeginE,(_ZN40_INTERNAL_46c16860_4_k_cu_760c1e56_111804cuda3std3__48in_placeE - _ZN40_INTERNAL_46c16860_4_k_cu_760c1e56_111804cuda3std3__45__cpo6cbeginE)
_ZN40_INTERNAL_46c16860_4_k_cu_760c1e56_111804cuda3std3__45__cpo6cbeginE:
	.zero		1
	.type		_ZN40_INTERNAL_46c16860_4_k_cu_760c1e56_111804cuda3std3__48in_placeE,@object
	.size		_ZN40_INTERNAL_46c16860_4_k_cu_760c1e56_111804cuda3std3__48in_placeE,(_ZN40_INTERNAL_46c16860_4_k_cu_760c1e56_111804cuda3std6ranges3__45__cpo9iter_moveE - _ZN40_INTERNAL_46c16860_4_k_cu_760c1e56_111804cuda3std3__48in_placeE)
_ZN40_INTERNAL_46c16860_4_k_cu_760c1e56_111804cuda3std3__48in_placeE:
	.zero		1
	.type		_ZN40_INTERNAL_46c16860_4_k_cu_760c1e56_111804cuda3std6ranges3__45__cpo9iter_moveE,@object
	.size		_ZN40_INTERNAL_46c16860_4_k_cu_760c1e56_111804cuda3std6ranges3__45__cpo9iter_moveE,(_ZN40_INTERNAL_46c16860_4_k_cu_760c1e56_111804cuda3std3__45__cpo5beginE - _ZN40_INTERNAL_46c16860_4_k_cu_760c1e56_111804cuda3std6ranges3__45__cpo9iter_moveE)
_ZN40_INTERNAL_46c16860_4_k_cu_760c1e56_111804cuda3std6ranges3__45__cpo9iter_moveE:
	.zero		1
	.type		_ZN40_INTERNAL_46c16860_4_k_cu_760c1e56_111804cuda3std3__45__cpo5beginE,@object
	.size		_ZN40_INTERNAL_46c16860_4_k_cu_760c1e56_111804cuda3std3__45__cpo5beginE,(_ZN40_INTERNAL_46c16860_4_k_cu_760c1e56_111804cuda3std3__442_GLOBAL__N__46c16860_4_k_cu_760c1e56_111806ignoreE - _ZN40_INTERNAL_46c16860_4_k_cu_760c1e56_111804cuda3std3__45__cpo5beginE)
_ZN40_INTERNAL_46c16860_4_k_cu_760c1e56_111804cuda3std3__45__cpo5beginE:
	.zero		1
	.type		_ZN40_INTERNAL_46c16860_4_k_cu_760c1e56_111804cuda3std3__442_GLOBAL__N__46c16860_4_k_cu_760c1e56_111806ignoreE,@object
	.size		_ZN40_INTERNAL_46c16860_4_k_cu_760c1e56_111804cuda3std3__442_GLOBAL__N__46c16860_4_k_cu_760c1e56_111806ignoreE,(_ZN40_INTERNAL_46c16860_4_k_cu_760c1e56_111804cute7productE - _ZN40_INTERNAL_46c16860_4_k_cu_760c1e56_111804cuda3std3__442_GLOBAL__N__46c16860_4_k_cu_760c1e56_111806ignoreE)
_ZN40_INTERNAL_46c16860_4_k_cu_760c1e56_111804cuda3std3__442_GLOBAL__N__46c16860_4_k_cu_760c1e56_111806ignoreE:
	.zero		1
	.type		_ZN40_INTERNAL_46c16860_4_k_cu_760c1e56_111804cute7productE,@object
	.size		_ZN40_INTERNAL_46c16860_4_k_cu_760c1e56_111804cute7productE,(_ZN40_INTERNAL_46c16860_4_k_cu_760c1e56_111804cuda3std3__45__cpo3endE - _ZN40_INTERNAL_46c16860_4_k_cu_760c1e56_111804cute7productE)
_ZN40_INTERNAL_46c16860_4_k_cu_760c1e56_111804cute7productE:
	.zero		1
	.type		_ZN40_INTERNAL_46c16860_4_k_cu_760c1e56_111804cuda3std3__45__cpo3endE,@object
	.size		_ZN40_INTERNAL_46c16860_4_k_cu_760c1e56_111804cuda3std3__45__cpo3endE,(_ZN40_INTERNAL_46c16860_4_k_cu_760c1e56_111804cuda3std3__419piecewise_constructE - _ZN40_INTERNAL_46c16860_4_k_cu_760c1e56_111804cuda3std3__45__cpo3endE)
_ZN40_INTERNAL_46c16860_4_k_cu_760c1e56_111804cuda3std3__45__cpo3endE:
	.zero		1
	.type		_ZN40_INTERNAL_46c16860_4_k_cu_760c1e56_111804cuda3std3__419piecewise_constructE,@object
	.size		_ZN40_INTERNAL_46c16860_4_k_cu_760c1e56_111804cuda3std3__419piecewise_constructE,(_ZN40_INTERNAL_46c16860_4_k_cu_760c1e56_111804cuda3std3__45__cpo4cendE - _ZN40_INTERNAL_46c16860_4_k_cu_760c1e56_111804cuda3std3__419piecewise_constructE)
_ZN40_INTERNAL_46c16860_4_k_cu_760c1e56_111804cuda3std3__419piecewise_constructE:
	.zero		1
	.type		_ZN40_INTERNAL_46c16860_4_k_cu_760c1e56_111804cuda3std3__45__cpo4cendE,@object
	.size		_ZN40_INTERNAL_46c16860_4_k_cu_760c1e56_111804cuda3std3__45__cpo4cendE,(_ZN40_INTERNAL_46c16860_4_k_cu_760c1e56_111804cuda3std6ranges3__45__cpo4swapE - _ZN40_INTERNAL_46c16860_4_k_cu_760c1e56_111804cuda3std3__45__cpo4cendE)
_ZN40_INTERNAL_46c16860_4_k_cu_760c1e56_111804cuda3std3__45__cpo4cendE:
	.zero		1
	.type		_ZN40_INTERNAL_46c16860_4_k_cu_760c1e56_111804cuda3std6ranges3__45__cpo4swapE,@object
	.size		_ZN40_INTERNAL_46c16860_4_k_cu_760c1e56_111804cuda3std6ranges3__45__cpo4swapE,(.L_8 - _ZN40_INTERNAL_46c16860_4_k_cu_760c1e56_111804cuda3std6ranges3__45__cpo4swapE)
_ZN40_INTERNAL_46c16860_4_k_cu_760c1e56_111804cuda3std6ranges3__45__cpo4swapE:
	.zero		1
.L_8:


//--------------------- .nv.constant0._ZN7cutlass13device_kernelINS_4gemm6kernel13GemmUniversalIN4cute5tupleIJiiiiEEENS1_10collective13CollectiveMmaINS1_34MainloopSm90TmaGmmaWarpSpecializedILi26ENS5_IJNS4_1CILi1EEESB_SB_EEENS1_35KernelTmaWarpSpecializedCooperativeEEENS5_IJNSA_ILi128EEENSA_ILi8EEENSA_ILi32EEEEEENS_6half_tENS5_IJlSB_lEEESJ_SK_NS4_8TiledMMAINS4_8MMA_AtomIJNS4_4SM904GMMA24MMA_64x8x16_F32F16F16_SSILNSO_5MajorE0ELSQ_0ELNSO_7ScaleInE1ELSR_1EEEEEENS4_6LayoutINS5_IJNSA_ILi2EEESB_SB_EEENS5_IJSB_NSA_ILi0EEESX_EEEEENS5_IJNS4_10UnderscoreES10_S10_EEEEENS4_13SM90_TMA_LOADENS4_14ComposedLayoutINS4_7SwizzleILi2ELi4ELi3EEENS4_18smem_ptr_flag_bitsILi16EEENSU_INS5_IJSG_SH_EEENS5_IJSH_SB_EEEEEEEvNS4_8identityES13_S1C_vS1D_EENS_8epilogue10collective6detail29Sm90TmaWarpSpecializedAdapterINS1G_15DefaultEpilogueISJ_SK_SK_NS1F_6thread17LinearCombinationISJ_Li1EffLNS1K_9ScaleType4KindE0ELNS_15FloatRoundStyleE2ESJ_EENS1_15EpilogueDefaultEEEEEvvEEEEvNT_6ParamsE --------------------------
	.section	.nv.constant0._ZN7cutlass13device_kernelINS_4gemm6kernel13GemmUniversalIN4cute5tupleIJiiiiEEENS1_10collective13CollectiveMmaINS1_34MainloopSm90TmaGmmaWarpSpecializedILi26ENS5_IJNS4_1CILi1EEESB_SB_EEENS1_35KernelTmaWarpSpecializedCooperativeEEENS5_IJNSA_ILi128EEENSA_ILi8EEENSA_ILi32EEEEEENS_6half_tENS5_IJlSB_lEEESJ_SK_NS4_8TiledMMAINS4_8MMA_AtomIJNS4_4SM904GMMA24MMA_64x8x16_F32F16F16_SSILNSO_5MajorE0ELSQ_0ELNSO_7ScaleInE1ELSR_1EEEEEENS4_6LayoutINS5_IJNSA_ILi2EEESB_SB_EEENS5_IJSB_NSA_ILi0EEESX_EEEEENS5_IJNS4_10UnderscoreES10_S10_EEEEENS4_13SM90_TMA_LOADENS4_14ComposedLayoutINS4_7SwizzleILi2ELi4ELi3EEENS4_18smem_ptr_flag_bitsILi16EEENSU_INS5_IJSG_SH_EEENS5_IJSH_SB_EEEEEEEvNS4_8identityES13_S1C_vS1D_EENS_8epilogue10collective6detail29Sm90TmaWarpSpecializedAdapterINS1G_15DefaultEpilogueISJ_SK_SK_NS1F_6thread17LinearCombinationISJ_Li1EffLNS1K_9ScaleType4KindE0ELNS_15FloatRoundStyleE2ESJ_EENS1_15EpilogueDefaultEEEEEvvEEEEvNT_6ParamsE,"a",@progbits
	.sectionflags	@""
	.align	4
.nv.constant0._ZN7cutlass13device_kernelINS_4gemm6kernel13GemmUniversalIN4cute5tupleIJiiiiEEENS1_10collective13CollectiveMmaINS1_34MainloopSm90TmaGmmaWarpSpecializedILi26ENS5_IJNS4_1CILi1EEESB_SB_EEENS1_35KernelTmaWarpSpecializedCooperativeEEENS5_IJNSA_ILi128EEENSA_ILi8EEENSA_ILi32EEEEEENS_6half_tENS5_IJlSB_lEEESJ_SK_NS4_8TiledMMAINS4_8MMA_AtomIJNS4_4SM904GMMA24MMA_64x8x16_F32F16F16_SSILNSO_5MajorE0ELSQ_0ELNSO_7ScaleInE1ELSR_1EEEEEENS4_6LayoutINS5_IJNSA_ILi2EEESB_SB_EEENS5_IJSB_NSA_ILi0EEESX_EEEEENS5_IJNS4_10UnderscoreES10_S10_EEEEENS4_13SM90_TMA_LOADENS4_14ComposedLayoutINS4_7SwizzleILi2ELi4ELi3EEENS4_18smem_ptr_flag_bitsILi16EEENSU_INS5_IJSG_SH_EEENS5_IJSH_SB_EEEEEEEvNS4_8identityES13_S1C_vS1D_EENS_8epilogue10collective6detail29Sm90TmaWarpSpecializedAdapterINS1G_15DefaultEpilogueISJ_SK_SK_NS1F_6thread17LinearCombinationISJ_Li1EffLNS1K_9ScaleType4KindE0ELNS_15FloatRoundStyleE2ESJ_EENS1_15EpilogueDefaultEEEEEvvEEEEvNT_6ParamsE:
	.zero		1664


//--------------------- SYMBOLS --------------------------

	.type		.nv.reservedSmem.offset0,@object
	.size		.nv.reservedSmem.offset0,0x4
	.type		__assertfail,@function
